	.target	sm_100a

	.elftype	@"ET_EXEC"


//--------------------- .note.nv.tkinfo           --------------------------
	.section	.note.nv.tkinfo,"",@"SHT_NOTE"
	.sectionflags	@"SHF_NOTE_NV_TKINFO"
	.tkinfo
        /*0018*/ 	.word	0x00000081
        /*0030*/ 	.string	""
        /*0030*/ 	.string	"ptxas-blackwell"
        /*0030*/ 	.string	"Cuda compilation tools, release 12.9, V12.9.86"
        /*0030*/ 	.string	"Build cuda_12.9.r12.9/compiler.36037853_0"
        /*0030*/ 	.string	"-v  -suppress-debug-info  -lineinfo  -arch sm_100a "



//--------------------- .note.nv.cuver            --------------------------
	.section	.note.nv.cuver,"",@"SHT_NOTE"
	.sectionflags	@"SHF_NOTE_NV_CUVER"
        /*0018*/ 	.short	0x0001
        /*001a*/ 	.short	0x0064
        /*001c*/ 	.short	0x0001
        /*001e*/ 	.short	0x0000
        /*0020*/ 	.short	0x0001
        /*0022*/ 	.short	0x0000


//--------------------- .nv.info                  --------------------------
	.section	.nv.info,"",@"SHT_CUDA_INFO"
	.align	4


	//----- nvinfo : EIATTR_REGCOUNT
	.align		4
        /*0000*/ 	.byte	0x04, 0x2f
        /*0002*/ 	.short	(.L_4 - .L_3)
	.align		4
.L_3:
        /*0004*/ 	.word	index@(gluon_tcgen05)
        /*0008*/ 	.word	0x00000087


	//----- nvinfo : EIATTR_FRAME_SIZE
	.align		4
.L_4:
        /*000c*/ 	.byte	0x04, 0x11
        /*000e*/ 	.short	(.L_6 - .L_5)
	.align		4
.L_5:
        /*0010*/ 	.word	index@($__internal_2_$__cuda_sm10x_tcgen05_guardrail_trap_unallocated_columns_being_dealloced)
        /*0014*/ 	.word	0x00000000


	//----- nvinfo : EIATTR_FRAME_SIZE
	.align		4
.L_6:
        /*0018*/ 	.byte	0x04, 0x11
        /*001a*/ 	.short	(.L_8 - .L_7)
	.align		4
.L_7:
        /*001c*/ 	.word	index@($__internal_1_$__cuda_sm10x_tcgen05_guardrail_trap_phase_invalid_during_alloc)
        /*0020*/ 	.word	0x00000000


	//----- nvinfo : EIATTR_FRAME_SIZE
	.align		4
.L_8:
        /*0024*/ 	.byte	0x04, 0x11
        /*0026*/ 	.short	(.L_10 - .L_9)
	.align		4
.L_9:
        /*0028*/ 	.word	index@($__internal_0_$__cuda_sm10x_tcgen05_guardrail_trap_col_being_dealloced_not_returned_by_alloc)
        /*002c*/ 	.word	0x00000000


	//----- nvinfo : EIATTR_FRAME_SIZE
	.align		4
.L_10:
        /*0030*/ 	.byte	0x04, 0x11
        /*0032*/ 	.short	(.L_12 - .L_11)
	.align		4
.L_11:
        /*0034*/ 	.word	index@(gluon_tcgen05)
        /*0038*/ 	.word	0x00000000


	//----- nvinfo : EIATTR_MIN_STACK_SIZE
	.align		4
.L_12:
        /*003c*/ 	.byte	0x04, 0x12
        /*003e*/ 	.short	(.L_14 - .L_13)
	.align		4
.L_13:
        /*0040*/ 	.word	index@(gluon_tcgen05)
        /*0044*/ 	.word	0x00000000
.L_14:


//--------------------- .nv.info.gluon_tcgen05    --------------------------
	.section	.nv.info.gluon_tcgen05,"",@"SHT_CUDA_INFO"
	.sectionflags	@""
	.align	4


	//----- nvinfo : EIATTR_CUDA_API_VERSION
	.align		4
        /*0000*/ 	.byte	0x04, 0x37
        /*0002*/ 	.short	(.L_16 - .L_15)
.L_15:
        /*0004*/ 	.word	0x00000081


	//----- nvinfo : EIATTR_KPARAM_INFO
	.align		4
.L_16:
        /*0008*/ 	.byte	0x04, 0x17
        /*000a*/ 	.short	(.L_18 - .L_17)
.L_17:
        /*000c*/ 	.word	0x00000000
        /*0010*/ 	.short	0x000a
        /*0012*/ 	.short	0x0048
        /*0014*/ 	.byte	0x00, 0xf4, 0x21, 0x00


	//----- nvinfo : EIATTR_KPARAM_INFO
	.align		4
.L_18:
        /*0018*/ 	.byte	0x04, 0x17
        /*001a*/ 	.short	(.L_20 - .L_19)
.L_19:
        /*001c*/ 	.word	0x00000000
        /*0020*/ 	.short	0x0009
        /*0022*/ 	.short	0x0040
        /*0024*/ 	.byte	0x00, 0xf4, 0x21, 0x00


	//----- nvinfo : EIATTR_KPARAM_INFO
	.align		4
.L_20:
        /*0028*/ 	.byte	0x04, 0x17
        /*002a*/ 	.short	(.L_22 - .L_21)
.L_21:
        /*002c*/ 	.word	0x00000000
        /*0030*/ 	.short	0x0008
        /*0032*/ 	.short	0x0038
        /*0034*/ 	.byte	0x00, 0xf0, 0x21, 0x00


	//----- nvinfo : EIATTR_KPARAM_INFO
	.align		4
.L_22:
        /*0038*/ 	.byte	0x04, 0x17
        /*003a*/ 	.short	(.L_24 - .L_23)
.L_23:
        /*003c*/ 	.word	0x00000000
        /*0040*/ 	.short	0x0007
        /*0042*/ 	.short	0x0030
        /*0044*/ 	.byte	0x00, 0xf0, 0x21, 0x00


	//----- nvinfo : EIATTR_KPARAM_INFO
	.align		4
.L_24:
        /*0048*/ 	.byte	0x04, 0x17
        /*004a*/ 	.short	(.L_26 - .L_25)
.L_25:
        /*004c*/ 	.word	0x00000000
        /*0050*/ 	.short	0x0006
        /*0052*/ 	.short	0x0028
        /*0054*/ 	.byte	0x00, 0xf0, 0x21, 0x00


	//----- nvinfo : EIATTR_KPARAM_INFO
	.align		4
.L_26:
        /*0058*/ 	.byte	0x04, 0x17
        /*005a*/ 	.short	(.L_28 - .L_27)
.L_27:
        /*005c*/ 	.word	0x00000000
        /*0060*/ 	.short	0x0005
        /*0062*/ 	.short	0x0020
        /*0064*/ 	.byte	0x00, 0xf0, 0x11, 0x00


	//----- nvinfo : EIATTR_KPARAM_INFO
	.align		4
.L_28:
        /*0068*/ 	.byte	0x04, 0x17
        /*006a*/ 	.short	(.L_30 - .L_29)
.L_29:
        /*006c*/ 	.word	0x00000000
        /*0070*/ 	.short	0x0004
        /*0072*/ 	.short	0x001c
        /*0074*/ 	.byte	0x00, 0xf0, 0x11, 0x00


	//----- nvinfo : EIATTR_KPARAM_INFO
	.align		4
.L_30:
        /*0078*/ 	.byte	0x04, 0x17
        /*007a*/ 	.short	(.L_32 - .L_31)
.L_31:
        /*007c*/ 	.word	0x00000000
        /*0080*/ 	.short	0x0003
        /*0082*/ 	.short	0x0018
        /*0084*/ 	.byte	0x00, 0xf0, 0x11, 0x00


	//----- nvinfo : EIATTR_KPARAM_INFO
	.align		4
.L_32:
        /*0088*/ 	.byte	0x04, 0x17
        /*008a*/ 	.short	(.L_34 - .L_33)
.L_33:
        /*008c*/ 	.word	0x00000000
        /*0090*/ 	.short	0x0002
        /*0092*/ 	.short	0x0010
        /*0094*/ 	.byte	0x00, 0xf4, 0x21, 0x00


	//----- nvinfo : EIATTR_KPARAM_INFO
	.align		4
.L_34:
        /*0098*/ 	.byte	0x04, 0x17
        /*009a*/ 	.short	(.L_36 - .L_35)
.L_35:
        /*009c*/ 	.word	0x00000000
        /*00a0*/ 	.short	0x0001
        /*00a2*/ 	.short	0x0008
        /*00a4*/ 	.byte	0x00, 0xf4, 0x21, 0x00


	//----- nvinfo : EIATTR_KPARAM_INFO
	.align		4
.L_36:
        /*00a8*/ 	.byte	0x04, 0x17
        /*00aa*/ 	.short	(.L_38 - .L_37)
.L_37:
        /*00ac*/ 	.word	0x00000000
        /*00b0*/ 	.short	0x0000
        /*00b2*/ 	.short	0x0000
        /*00b4*/ 	.byte	0x00, 0xf4, 0x21, 0x00


	//----- nvinfo : EIATTR_AT_ENTRY_FRAGMENTS
	.align		4
.L_38:
        /*00b8*/ 	.byte	0x04, 0x4f
        /*00ba*/ 	.short	(.L_40 - .L_39)


	//   ....[0]....
.L_39:
        /*00bc*/ 	.word	0x00000004


	//----- nvinfo : EIATTR_RESERVED_SMEM_USED
	.align		4
.L_40:
        /*00c0*/ 	.byte	0x01, 0x41
	.zero		2


	//----- nvinfo : EIATTR_SPARSE_MMA_MASK
	.align		4
        /*00c4*/ 	.byte	0x03, 0x50
        /*00c6*/ 	.short	0x0000


	//----- nvinfo : EIATTR_TCGEN05_1CTA_USED
	.align		4
        /*00c8*/ 	.byte	0x01, 0x51
	.zero		2


	//----- nvinfo : EIATTR_MAXREG_COUNT
	.align		4
        /*00cc*/ 	.byte	0x03, 0x1b
        /*00ce*/ 	.short	0x00ff


	//----- nvinfo : EIATTR_NUM_BARRIERS
	.align		4
        /*00d0*/ 	.byte	0x02, 0x4c
        /*00d2*/ 	.byte	0x01
	.zero		1


	//----- nvinfo : EIATTR_INT_WARP_WIDE_INSTR_OFFSETS
	.align		4
        /*00d4*/ 	.byte	0x04, 0x31
        /*00d6*/ 	.short	(.L_42 - .L_41)


	//   ....[0]....
.L_41:
        /*00d8*/ 	.word	0x00001670


	//   ....[1]....
        /*00dc*/ 	.word	0x00001690


	//   ....[2]....
        /*00e0*/ 	.word	0x00001710


	//   ....[3]....
        /*00e4*/ 	.word	0x000019e0


	//   ....[4]....
        /*00e8*/ 	.word	0x000019f0


	//   ....[5]....
        /*00ec*/ 	.word	0x00001a00


	//   ....[6]....
        /*00f0*/ 	.word	0x00001a10


	//   ....[7]....
        /*00f4*/ 	.word	0x00001c90


	//   ....[8]....
        /*00f8*/ 	.word	0x00001ca0


	//   ....[9]....
        /*00fc*/ 	.word	0x00001e10


	//   ....[10]....
        /*0100*/ 	.word	0x00001e60


	//   ....[11]....
        /*0104*/ 	.word	0x00001e70


	//   ....[12]....
        /*0108*/ 	.word	0x00001ea0


	//   ....[13]....
        /*010c*/ 	.word	0x000020b0


	//   ....[14]....
        /*0110*/ 	.word	0x000020c0


	//   ....[15]....
        /*0114*/ 	.word	0x000023b0


	//   ....[16]....
        /*0118*/ 	.word	0x000023c0


	//   ....[17]....
        /*011c*/ 	.word	0x00002ab0


	//   ....[18]....
        /*0120*/ 	.word	0x00002b00


	//----- nvinfo : EIATTR_COOP_GROUP_MASK_REGIDS
	.align		4
.L_42:
        /*0124*/ 	.byte	0x04, 0x29
        /*0126*/ 	.short	(.L_44 - .L_43)


	//   ....[0]....
.L_43:
        /*0128*/ 	.word	0xffffffff


	//   ....[1]....
        /*012c*/ 	.word	0xffffffff


	//   ....[2]....
        /*0130*/ 	.word	0xffffffff


	//   ....[3]....
        /*0134*/ 	.word	0xffffffff


	//   ....[4]....
        /*0138*/ 	.word	0xffffffff


	//   ....[5]....
        /*013c*/ 	.word	0xffffffff


	//   ....[6]....
        /*0140*/ 	.word	0xffffffff


	//   ....[7]....
        /*0144*/ 	.word	0xffffffff


	//   ....[8]....
        /*0148*/ 	.word	0xffffffff


	//   ....[9]....
        /*014c*/ 	.word	0xffffffff


	//----- nvinfo : EIATTR_COOP_GROUP_INSTR_OFFSETS
	.align		4
.L_44:
        /*0150*/ 	.byte	0x04, 0x28
        /*0152*/ 	.short	(.L_46 - .L_45)


	//   ....[0]....
.L_45:
        /*0154*/ 	.word	0x00000050


	//   ....[1]....
        /*0158*/ 	.word	0x00000310


	//   ....[2]....
        /*015c*/ 	.word	0x000004f0


	//   ....[3]....
        /*0160*/ 	.word	0x00000980


	//   ....[4]....
        /*0164*/ 	.word	0x00000ac0


	//   ....[5]....
        /*0168*/ 	.word	0x00000fa0


	//   ....[6]....
        /*016c*/ 	.word	0x000010e0


	//   ....[7]....
        /*0170*/ 	.word	0x00001530


	//   ....[8]....
        /*0174*/ 	.word	0x00002940


	//   ....[9]....
        /*0178*/ 	.word	0x00002bb0


	//----- nvinfo : EIATTR_VRC_CTA_INIT_COUNT
	.align		4
.L_46:
        /*017c*/ 	.byte	0x02, 0x4a
        /*017e*/ 	.byte	0x80
	.zero		1


	//----- nvinfo : EIATTR_MBARRIER_INSTR_OFFSETS
	.align		4
        /*0180*/ 	.byte	0x04, 0x39
        /*0182*/ 	.short	(.L_48 - .L_47)


	//   ....[0]....
.L_47:
        /*0184*/ 	.word	0x00001730
        /*0188*/ 	.word	0x000000ff
        /*018c*/ 	.word	0x0000c000
        /*0190*/ 	.short	0x0100
        /*0192*/ 	.byte	0x08
	.zero		1


	//   ....[1]....
        /*0194*/ 	.word	0x00001740
        /*0198*/ 	.word	0x000000ff
        /*019c*/ 	.word	0x0000c020
        /*01a0*/ 	.short	0x0100
        /*01a2*/ 	.byte	0x08
	.zero		1


	//   ....[2]....
        /*01a4*/ 	.word	0x000017f0
        /*01a8*/ 	.word	0x000000ff
        /*01ac*/ 	.word	0x0000c008
        /*01b0*/ 	.short	0x0100
        /*01b2*/ 	.byte	0x08
	.zero		1


	//   ....[3]....
        /*01b4*/ 	.word	0x00001800
        /*01b8*/ 	.word	0x000000ff
        /*01bc*/ 	.word	0x0000c028
        /*01c0*/ 	.short	0x0100
        /*01c2*/ 	.byte	0x08
	.zero		1


	//   ....[4]....
        /*01c4*/ 	.word	0x00001910
        /*01c8*/ 	.word	0x000000ff
        /*01cc*/ 	.word	0x0000c010
        /*01d0*/ 	.short	0x0100
        /*01d2*/ 	.byte	0x08
	.zero		1


	//   ....[5]....
        /*01d4*/ 	.word	0x00001920
        /*01d8*/ 	.word	0x000000ff
        /*01dc*/ 	.word	0x0000c030
        /*01e0*/ 	.short	0x0100
        /*01e2*/ 	.byte	0x08
	.zero		1


	//   ....[6]....
        /*01e4*/ 	.word	0x00001af0
        /*01e8*/ 	.word	0x000000ff
        /*01ec*/ 	.word	0x0000c000
        /*01f0*/ 	.short	0x010a
        /*01f2*/ 	.byte	0x08
	.zero		1


	//   ....[7]....
        /*01f4*/ 	.word	0x00001cf0
        /*01f8*/ 	.word	0x000000ff
        /*01fc*/ 	.word	0x0000c020
        /*0200*/ 	.short	0x010a
        /*0202*/ 	.byte	0x08
	.zero		1


	//   ....[8]....
        /*0204*/ 	.word	0x00001f10
        /*0208*/ 	.word	0x000000ff
        /*020c*/ 	.word	0x0000c000
        /*0210*/ 	.short	0x010a
        /*0212*/ 	.byte	0x1c
	.zero		1


	//   ....[9]....
        /*0214*/ 	.word	0x00002100
        /*0218*/ 	.word	0x000000ff
        /*021c*/ 	.word	0x0000c020
        /*0220*/ 	.short	0x010a
        /*0222*/ 	.byte	0x1c
	.zero		1


	//   ....[10]....
        /*0224*/ 	.word	0x000021d0
        /*0228*/ 	.word	0x000000ff
        /*022c*/ 	.word	0x0000c000
        /*0230*/ 	.short	0x0108
        /*0232*/ 	.byte	0x08
	.zero		1


	//   ....[11]....
        /*0234*/ 	.word	0x000021e0
        /*0238*/ 	.word	0x000000ff
        /*023c*/ 	.word	0x0000c020
        /*0240*/ 	.short	0x0108
        /*0242*/ 	.byte	0x08
	.zero		1


	//   ....[12]....
        /*0244*/ 	.word	0x00002230
        /*0248*/ 	.word	0x000000ff
        /*024c*/ 	.word	0x0000c008
        /*0250*/ 	.short	0x0108
        /*0252*/ 	.byte	0x08
	.zero		1


	//   ....[13]....
        /*0254*/ 	.word	0x00002240
        /*0258*/ 	.word	0x000000ff
        /*025c*/ 	.word	0x0000c028
        /*0260*/ 	.short	0x0108
        /*0262*/ 	.byte	0x08
	.zero		1


	//   ....[14]....
        /*0264*/ 	.word	0x00002290
        /*0268*/ 	.word	0x000000ff
        /*026c*/ 	.word	0x0000c010
        /*0270*/ 	.short	0x0108
        /*0272*/ 	.byte	0x08
	.zero		1


	//   ....[15]....
        /*0274*/ 	.word	0x000022a0
        /*0278*/ 	.word	0x000000ff
        /*027c*/ 	.word	0x0000c030
        /*0280*/ 	.short	0x0108
        /*0282*/ 	.byte	0x08
	.zero		1


	//   ....[16]....
        /*0284*/ 	.word	0x00002bd0
        /*0288*/ 	.word	0x000000ff
        /*028c*/ 	.word	0x0000c000
        /*0290*/ 	.short	0x010a
        /*0292*/ 	.byte	0x08
	.zero		1


	//   ....[17]....
        /*0294*/ 	.word	0x00002c00
        /*0298*/ 	.word	0x000000ff
        /*029c*/ 	.word	0x0000c020
        /*02a0*/ 	.short	0x010a
        /*02a2*/ 	.byte	0x08
	.zero		1


	//   ....[18]....
        /*02a4*/ 	.word	0x00002c30
        /*02a8*/ 	.word	0x000000ff
        /*02ac*/ 	.word	0x0000c000
        /*02b0*/ 	.short	0x010a
        /*02b2*/ 	.byte	0x1c
	.zero		1


	//   ....[19]....
        /*02b4*/ 	.word	0x00002c60
        /*02b8*/ 	.word	0x000000ff
        /*02bc*/ 	.word	0x0000c020
        /*02c0*/ 	.short	0x010a
        /*02c2*/ 	.byte	0x1c
	.zero		1


	//----- nvinfo : EIATTR_NUM_MBARRIERS
	.align		4
.L_48:
        /*02c4*/ 	.byte	0x03, 0x38
        /*02c6*/ 	.short	0x0006


	//----- nvinfo : EIATTR_EXIT_INSTR_OFFSETS
	.align		4
        /*02c8*/ 	.byte	0x04, 0x1c
        /*02ca*/ 	.short	(.L_50 - .L_49)


	//   ....[0]....
.L_49:
        /*02cc*/ 	.word	0x00002bc0


	//----- nvinfo : EIATTR_REQNTID
	.align		4
.L_50:
        /*02d0*/ 	.byte	0x04, 0x10
        /*02d2*/ 	.short	(.L_52 - .L_51)
.L_51:
        /*02d4*/ 	.word	0x00000080
        /*02d8*/ 	.word	0x00000001
        /*02dc*/ 	.word	0x00000001


	//----- nvinfo : EIATTR_CRS_STACK_SIZE
	.align		4
.L_52:
        /*02e0*/ 	.byte	0x04, 0x1e
        /*02e2*/ 	.short	(.L_54 - .L_53)
.L_53:
        /*02e4*/ 	.word	0x00000000


	//----- nvinfo : EIATTR_CBANK_PARAM_SIZE
	.align		4
.L_54:
        /*02e8*/ 	.byte	0x03, 0x19
        /*02ea*/ 	.short	0x0050


	//----- nvinfo : EIATTR_PARAM_CBANK
	.align		4
        /*02ec*/ 	.byte	0x04, 0x0a
        /*02ee*/ 	.short	(.L_56 - .L_55)
	.align		4
.L_55:
        /*02f0*/ 	.word	index@(.nv.constant0.gluon_tcgen05)
        /*02f4*/ 	.short	0x0380
        /*02f6*/ 	.short	0x0050


	//----- nvinfo : EIATTR_SW_WAR
	.align		4
.L_56:
        /*02f8*/ 	.byte	0x04, 0x36
        /*02fa*/ 	.short	(.L_58 - .L_57)
.L_57:
        /*02fc*/ 	.word	0x00000008
.L_58:


//--------------------- .nv.compat                --------------------------
	.section	.nv.compat,"",@"SHT_CUDA_COMPAT_INFO"
	.align	4
        /*0000*/ 	.byte	0x02, 0x02, 0x02, 0x00, 0x02, 0x05, 0x05, 0x00, 0x02, 0x03, 0x03, 0x00, 0x02, 0x06, 0x01, 0x00


//--------------------- .nv.callgraph             --------------------------
	.section	.nv.callgraph,"",@"SHT_CUDA_CALLGRAPH"
	.align	4
	.sectionentsize	8
	.align		4
        /*0000*/ 	.word	0x00000000
	.align		4
        /*0004*/ 	.word	0xffffffff
	.align		4
        /*0008*/ 	.word	0x00000000
	.align		4
        /*000c*/ 	.word	0xfffffffe
	.align		4
        /*0010*/ 	.word	0x00000000
	.align		4
        /*0014*/ 	.word	0xfffffffd
	.align		4
        /*0018*/ 	.word	0x00000000
	.align		4
        /*001c*/ 	.word	0xfffffffc


//--------------------- .text.gluon_tcgen05       --------------------------
	.section	.text.gluon_tcgen05,"ax",@progbits
	.align	128
        .global         gluon_tcgen05
        .type           gluon_tcgen05,@function
        .size           gluon_tcgen05,(.L_x_82 - gluon_tcgen05)
        .other          gluon_tcgen05,@"STO_CUDA_ENTRY STV_DEFAULT"
gluon_tcgen05:
.text.gluon_tcgen05:
[----:B------:R-:W1:Y:S01]  /*0000*/  LDC R1, c[0x0][0x37c] ;  /* 0x0000df00ff017b82 */ /* 0x000e620000000800 */
[----:B------:R-:W2:Y:S02]  /*0010*/  S2R R0, SR_TID.X ;  /* 0x0000000000007919 */ /* 0x000ea40000002100 */
[----:B--2---:R-:W-:-:S13]  /*0020*/  ISETP.GE.U32.AND P2, PT, R0, 0x20, PT ;  /* 0x000000200000780c */ /* 0x004fda0003f46070 */
[----:B------:R-:W-:Y:S05]  /*0030*/  @P2 BRA `(.L_x_0) ;  /* 0x0000000000b82947 */ /* 0x000fea0003800000 */
[----:B------:R-:W2:Y:S01]  /*0040*/  S2UR UR6, SR_CgaCtaId ;  /* 0x00000000000679c3 */ /* 0x000ea20000008800 */
[----:B------:R-:W-:Y:S01]  /*0050*/  NOP ;  /* 0x0000000000007918 */ /* 0x000fe20000000000 */
[----:B------:R-:W-:Y:S02]  /*0060*/  UMOV UR4, 0x40 ;  /* 0x0000004000047882 */ /* 0x000fe40000000000 */
[----:B--2---:R-:W-:-:S09]  /*0070*/  ULEA UR4, UR6, UR4, 0x18 ;  /* 0x0000000406047291 */ /* 0x004fd2000f8ec0ff */
[----:B------:R-:W2:Y:S01]  /*0080*/  LDS.U8 R2, [UR4] ;  /* 0x00000004ff027984 */ /* 0x000ea20008000000 */
[----:B------:R-:W-:Y:S02]  /*0090*/  UMOV UR4, 0x400 ;  /* 0x0000040000047882 */ /* 0x000fe40000000000 */
[----:B------:R-:W-:Y:S01]  /*00a0*/  ULEA UR4, UR6, UR4, 0x18 ;  /* 0x0000000406047291 */ /* 0x000fe2000f8ec0ff */
[----:B--2---:R-:W-:-:S13]  /*00b0*/  ISETP.NE.AND P0, PT, R2, RZ, PT ;  /* 0x000000ff0200720c */ /* 0x004fda0003f05270 */
[----:B------:R-:W-:Y:S05]  /*00c0*/  @P0 BRA `(.L_x_1) ;  /* 0x00000000007c0947 */ /* 0x000fea0003800000 */
[----:B------:R-:W-:-:S13]  /*00d0*/  ELECT P0, URZ, PT ;  /* 0x0000000000ff782f */ /* 0x000fda0003800000 */
[----:B------:R-:W-:Y:S05]  /*00e0*/  @!P0 BRA `(.L_x_2) ;  /* 0x0000000000848947 */ /* 0x000fea0003800000 */
[----:B------:R-:W-:Y:S01]  /*00f0*/  UMOV UR5, 0x4 ;  /* 0x0000000400057882 */ /* 0x000fe20000000000 */
[----:B------:R-:W-:Y:S02]  /*0100*/  IMAD.MOV.U32 R5, RZ, RZ, 0x1 ;  /* 0x00000001ff057424 */ /* 0x000fe400078e00ff */
[----:B------:R-:W-:Y:S02]  /*0110*/  IMAD.MOV.U32 R3, RZ, RZ, 0xf ;  /* 0x0000000fff037424 */ /* 0x000fe400078e00ff */
[----:B------:R-:W-:Y:S04]  /*0120*/  DEPBAR.LE SB2, 0x36 ;  /* 0x0000ad800000791a */ /* 0x000fe80000000000 */
[----:B------:R-:W2:Y:S02]  /*0130*/  UTCATOMSWS.FIND_AND_SET.ALIGN UP0, UR5, UR5 ;  /* 0x00000005000575e3 */ /* 0x000ea40008000800 */
[----:B--2---:R-:W-:-:S04]  /*0140*/  PLOP3.LUT P0, PT, PT, PT, UP0, 0x80, 0x8 ;  /* 0x000000000008781c */ /* 0x004fc80003f0f008 */
[----:B------:R-:W-:-:S04]  /*0150*/  SEL R2, RZ, 0xffffffff, !P0 ;  /* 0xffffffffff027807 */ /* 0x000fc80004000000 */
[----:B------:R-:W-:Y:S01]  /*0160*/  ISETP.NE.AND P0, PT, R2, RZ, PT ;  /* 0x000000ff0200720c */ /* 0x000fe20003f05270 */
[----:B------:R-:W-:-:S12]  /*0170*/  IMAD.U32 R2, RZ, RZ, UR5 ;  /* 0x00000005ff027e24 */ /* 0x000fd8000f8e00ff */
[----:B------:R-:W-:Y:S05]  /*0180*/  @P0 BRA `(.L_x_3) ;  /* 0x0000000000240947 */ /* 0x000fea0003800000 */
.L_x_4:
[----:B------:R-:W-:Y:S05]  /*0190*/  NANOSLEEP 0x64 ;  /* 0x000000640000795d */ /* 0x000fea0003800000 */
[----:B------:R-:W-:-:S05]  /*01a0*/  UMOV UR5, 0x4 ;  /* 0x0000000400057882 */ /* 0x000fca0000000000 */
[----:B------:R-:W-:Y:S04]  /*01b0*/  DEPBAR.LE SB2, 0x36 ;  /* 0x0000ad800000791a */ /* 0x000fe80000000000 */
[----:B------:R-:W2:Y:S02]  /*01c0*/  UTCATOMSWS.FIND_AND_SET.ALIGN UP0, UR5, UR5 ;  /* 0x00000005000575e3 */ /* 0x000ea40008000800 */
[----:B--2---:R-:W-:-:S04]  /*01d0*/  PLOP3.LUT P0, PT, PT, PT, UP0, 0x80, 0x8 ;  /* 0x000000000008781c */ /* 0x004fc80003f0f008 */
[----:B------:R-:W-:-:S04]  /*01e0*/  SEL R2, RZ, 0xffffffff, !P0 ;  /* 0xffffffffff027807 */ /* 0x000fc80004000000 */
[----:B------:R-:W-:Y:S01]  /*01f0*/  ISETP.NE.AND P0, PT, R2, RZ, PT ;  /* 0x000000ff0200720c */ /* 0x000fe20003f05270 */
[----:B------:R-:W-:-:S12]  /*0200*/  IMAD.U32 R2, RZ, RZ, UR5 ;  /* 0x00000005ff027e24 */ /* 0x000fd8000f8e00ff */
[----:B------:R-:W-:Y:S05]  /*0210*/  @!P0 BRA `(.L_x_4) ;  /* 0xfffffffc00dc8947 */ /* 0x000fea000383ffff */
.L_x_3:
[C---:B------:R-:W-:Y:S01]  /*0220*/  VIADD R4, R2.reuse, 0x10 ;  /* 0x0000001002047836 */ /* 0x040fe20000000000 */
[----:B------:R-:W-:Y:S01]  /*0230*/  UMOV UR5, 0x50 ;  /* 0x0000005000057882 */ /* 0x000fe20000000000 */
[----:B------:R-:W-:Y:S01]  /*0240*/  SHF.L.U32 R3, R3, R2, RZ ;  /* 0x0000000203037219 */ /* 0x000fe200000006ff */
[----:B------:R-:W-:Y:S01]  /*0250*/  ULEA UR5, UR6, UR5, 0x18 ;  /* 0x0000000506057291 */ /* 0x000fe2000f8ec0ff */
[----:B------:R-:W-:Y:S01]  /*0260*/  IMAD.SHL.U32 R2, R2, 0x20, RZ ;  /* 0x0000002002027824 */ /* 0x000fe200078e00ff */
[----:B------:R-:W-:-:S04]  /*0270*/  SHF.L.U32 R4, R5, R4, RZ ;  /* 0x0000000405047219 */ /* 0x000fc800000006ff */
[----:B------:R-:W-:-:S05]  /*0280*/  LOP3.LUT R3, R4, R3, RZ, 0xfc, !PT ;  /* 0x0000000304037212 */ /* 0x000fca00078efcff */
[----:B------:R2:W-:Y:S04]  /*0290*/  ATOMS.OR RZ, [UR5], R3 ;  /* 0x00000003ffff798c */ /* 0x0005e8000b000005 */
[----:B------:R2:W-:Y:S01]  /*02a0*/  STS [UR4], R2 ;  /* 0x00000002ff007988 */ /* 0x0005e20008000804 */
[----:B------:R-:W-:Y:S05]  /*02b0*/  BRA `(.L_x_2) ;  /* 0x0000000000107947 */ /* 0x000fea0003800000 */
.L_x_1:
[----:B------:R-:W-:Y:S01]  /*02c0*/  IMAD.MOV.U32 R3, RZ, RZ, -0x1 ;  /* 0xffffffffff037424 */ /* 0x000fe200078e00ff */
[----:B------:R-:W-:-:S04]  /*02d0*/  MOV R2, 0x300 ;  /* 0x0000030000027802 */ /* 0x000fc80000000f00 */
[----:B------:R2:W-:Y:S03]  /*02e0*/  STS [UR4], R3 ;  /* 0x00000003ff007988 */ /* 0x0005e60008000804 */
[----:B-12---:R-:W-:Y:S05]  /*02f0*/  CALL.REL.NOINC `($__internal_1_$__cuda_sm10x_tcgen05_guardrail_trap_phase_invalid_during_alloc) ;  /* 0x0000002800707944 */ /* 0x006fea0003c00000 */
.L_x_2:
[----:B------:R-:W-:Y:S05]  /*0300*/  WARPSYNC.ALL ;  /* 0x0000000000007948 */ /* 0x000fea0003800000 */
[----:B------:R-:W-:Y:S01]  /*0310*/  NOP ;  /* 0x0000000000007918 */ /* 0x000fe20000000000 */
.L_x_0:
[----:B------:R-:W3:Y:S08]  /*0320*/  S2UR UR4, SR_CgaCtaId ;  /* 0x00000000000479c3 */ /* 0x000ef00000008800 */
[----:B------:R-:W-:Y:S01]  /*0330*/  BAR.SYNC.DEFER_BLOCKING 0x0 ;  /* 0x0000000000007b1d */ /* 0x000fe20000010000 */
[----:B------:R-:W-:-:S05]  /*0340*/  LOP3.LUT R132, R0, 0x7f, RZ, 0xc0, !PT ;  /* 0x0000007f00847812 */ /* 0x000fca00078ec0ff */
[----:B------:R-:W-:Y:S02]  /*0350*/  UMOV UR8, 0x400 ;  /* 0x0000040000087882 */ /* 0x000fe40000000000 */
[----:B------:R-:W4:Y:S08]  /*0360*/  LDC R10, c[0x0][0x3a0] ;  /* 0x0000e800ff0a7b82 */ /* 0x000f300000000800 */
[----:B------:R-:W5:Y:S01]  /*0370*/  S2UR UR9, SR_CTAID.Y ;  /* 0x00000000000979c3 */ /* 0x000f620000002600 */
[----:B---3--:R-:W-:-:S09]  /*0380*/  ULEA UR8, UR4, UR8, 0x18 ;  /* 0x0000000804087291 */ /* 0x008fd2000f8ec0ff */
[----:B--2---:R-:W2:Y:S01]  /*0390*/  LDS R3, [UR8] ;  /* 0x00000008ff037984 */ /* 0x004ea20008000800 */
[----:B------:R-:W-:Y:S06]  /*03a0*/  BAR.SYNC.DEFER_BLOCKING 0x0 ;  /* 0x0000000000007b1d */ /* 0x000fec0000010000 */
[----:B------:R-:W-:Y:S05]  /*03b0*/  @P2 BRA `(.L_x_5) ;  /* 0x0000000000182947 */ /* 0x000fea0003800000 */
[----:B------:R-:W-:Y:S01]  /*03c0*/  ELECT P0, URZ, PT ;  /* 0x0000000000ff782f */ /* 0x000fe20003800000 */
[----:B------:R-:W-:Y:S01]  /*03d0*/  IMAD.MOV.U32 R2, RZ, RZ, 0x1 ;  /* 0x00000001ff027424 */ /* 0x000fe200078e00ff */
[----:B------:R-:W-:Y:S01]  /*03e0*/  UMOV UR5, 0x40 ;  /* 0x0000004000057882 */ /* 0x000fe20000000000 */
[----:B------:R-:W-:Y:S01]  /*03f0*/  UVIRTCOUNT.DEALLOC.SMPOOL 0x80 ;  /* 0x000000800000784c */ /* 0x000fe20000000000 */
[----:B------:R-:W-:-:S09]  /*0400*/  ULEA UR5, UR4, UR5, 0x18 ;  /* 0x0000000504057291 */ /* 0x000fd2000f8ec0ff */
[----:B------:R3:W-:Y:S03]  /*0410*/  @P0 STS.U8 [UR5], R2 ;  /* 0x00000002ff000988 */ /* 0x0007e60008000005 */
.L_x_5:
[----:B------:R-:W3:Y:S01]  /*0420*/  S2UR UR4, SR_CTAID.Z ;  /* 0x00000000000479c3 */ /* 0x000ee20000002700 */
[----:B------:R-:W5:Y:S01]  /*0430*/  LDCU UR5, c[0x0][0x370] ;  /* 0x00006e00ff0577ac */ /* 0x000f620008000800 */
[----:B------:R-:W-:Y:S01]  /*0440*/  ISETP.GE.U32.AND P0, PT, R132, 0x20, PT ;  /* 0x000000208400780c */ /* 0x000fe20003f06070 */
[----:B----4-:R-:W-:Y:S01]  /*0450*/  VIADD R5, R10, 0xffffffff ;  /* 0xffffffff0a057836 */ /* 0x010fe20000000000 */
[C---:B------:R-:W-:Y:S01]  /*0460*/  ISETP.NE.U32.AND P3, PT, R132.reuse, RZ, PT ;  /* 0x000000ff8400720c */ /* 0x040fe20003f65070 */
[----:B------:R-:W3:Y:S01]  /*0470*/  LDCU UR6, c[0x0][0x374] ;  /* 0x00006e80ff0677ac */ /* 0x000ee20008000800 */
[----:B------:R-:W-:Y:S01]  /*0480*/  LEA R4, R132, UR8, 0x2 ;  /* 0x0000000884047c11 */ /* 0x000fe2000f8e10ff */
[----:B------:R-:W-:Y:S01]  /*0490*/  BSSY.RECONVERGENT B0, `(.L_x_6) ;  /* 0x0000015000007945 */ /* 0x000fe20003800200 */
[----:B------:R-:W5:Y:S01]  /*04a0*/  S2UR UR7, SR_CTAID.X ;  /* 0x00000000000779c3 */ /* 0x000f620000002500 */
[----:B------:R-:W4:Y:S01]  /*04b0*/  LDCU.64 UR20, c[0x0][0x3c0] ;  /* 0x00007800ff1477ac */ /* 0x000f220008000a00 */
[----:B--2---:R-:W-:-:S05]  /*04c0*/  R2UR UR23, R3 ;  /* 0x00000000031772ca */ /* 0x004fca00000e0000 */
[----:B------:R2:W-:Y:S01]  /*04d0*/  @!P0 STS [R4], RZ ;  /* 0x000000ff04008388 */ /* 0x0005e20000000800 */
[----:B------:R-:W1:Y:S01]  /*04e0*/  LDC R6, c[0x0][0x398] ;  /* 0x0000e600ff067b82 */ /* 0x000e620000000800 */
[----:B------:R-:W-:Y:S02]  /*04f0*/  NOP ;  /* 0x0000000000007918 */ /* 0x000fe40000000000 */
[----:B------:R2:W-:Y:S01]  /*0500*/  @!P3 STS [UR8+0x20], R5 ;  /* 0x00002005ff00b988 */ /* 0x0005e20008000808 */
[----:B---3-5:R-:W-:-:S04]  /*0510*/  UIMAD UR4, UR4, UR6, UR9 ;  /* 0x00000006040472a4 */ /* 0x028fc8000f8e0209 */
[----:B------:R-:W-:-:S04]  /*0520*/  UIMAD UR4, UR4, UR5, UR7 ;  /* 0x00000005040472a4 */ /* 0x000fc8000f8e0207 */
[----:B------:R-:W-:-:S04]  /*0530*/  UIMAD UR4, UR4, 0x180, URZ ;  /* 0x00000180040478a4 */ /* 0x000fc8000f8e02ff */
[----:B----4-:R-:W-:Y:S01]  /*0540*/  UIADD3 UR24, UP0, UPT, UR4, UR20, URZ ;  /* 0x0000001404187290 */ /* 0x010fe2000ff1e0ff */
[----:B-1----:R-:W-:-:S03]  /*0550*/  VIADD R6, R6, 0xffffffff ;  /* 0xffffffff06067836 */ /* 0x002fc60000000000 */
[----:B------:R-:W-:Y:S01]  /*0560*/  ULEA.HI.X.SX32 UR25, UR4, UR21, 0x1, UP0 ;  /* 0x0000001504197291 */ /* 0x000fe200080f0eff */
[----:B--2---:R-:W-:Y:S11]  /*0570*/  @P3 BRA `(.L_x_7) ;  /* 0x0000000000183947 */ /* 0x004ff60003800000 */
[----:B------:R-:W1:Y:S01]  /*0580*/  LDS R2, [UR8+0x8] ;  /* 0x00000808ff027984 */ /* 0x000e620008000800 */
[----:B------:R-:W2:Y:S01]  /*0590*/  LDC.64 R8, c[0x0][0x380] ;  /* 0x0000e000ff087b82 */ /* 0x000ea20000000a00 */
[----:B------:R-:W-:Y:S02]  /*05a0*/  IMAD.MOV.U32 R3, RZ, RZ, 0x70 ;  /* 0x00000070ff037424 */ /* 0x000fe400078e00ff */
[----:B--2---:R2:W-:Y:S03]  /*05b0*/  STS.64 [UR8], R8 ;  /* 0x00000008ff007988 */ /* 0x0045e60008000a08 */
[----:B-1----:R-:W-:-:S05]  /*05c0*/  LOP3.LUT R2, R2, 0x10, R3, 0xd8, !PT ;  /* 0x0000001002027812 */ /* 0x002fca00078ed803 */
[----:B------:R2:W-:Y:S02]  /*05d0*/  STS [UR8+0x8], R2 ;  /* 0x00000802ff007988 */ /* 0x0005e40008000808 */
.L_x_7:
[----:B------:R-:W-:Y:S05]  /*05e0*/  BSYNC.RECONVERGENT B0 ;  /* 0x0000000000007941 */ /* 0x000fea0003800200 */
.L_x_6:
[----:B------:R-:W-:Y:S04]  /*05f0*/  BSSY.RECONVERGENT B0, `(.L_x_8) ;  /* 0x000000a000007945 */ /* 0x000fe80003800200 */
[----:B------:R-:W-:Y:S05]  /*0600*/  @P3 BRA `(.L_x_9) ;  /* 0x0000000000203947 */ /* 0x000fea0003800000 */
[----:B--2---:R-:W1:Y:S01]  /*0610*/  LDS R2, [UR8+0x34] ;  /* 0x00003408ff027984 */ /* 0x004e620008000800 */
[----:B------:R-:W-:Y:S02]  /*0620*/  IMAD.MOV.U32 R3, RZ, RZ, 0x3f000000 ;  /* 0x3f000000ff037424 */ /* 0x000fe400078e00ff */
[----:B------:R-:W-:Y:S01]  /*0630*/  @!P3 IMAD.MOV.U32 R7, RZ, RZ, 0x7f ;  /* 0x0000007fff07b424 */ /* 0x000fe200078e00ff */
[----:B------:R-:W2:Y:S02]  /*0640*/  @!P3 LDS R8, [UR8+0x38] ;  /* 0x00003808ff08b984 */ /* 0x000ea40008000800 */
[----:B-1----:R-:W-:Y:S02]  /*0650*/  LOP3.LUT R2, R2, 0xff000000, R3, 0xb8, !PT ;  /* 0xff00000002027812 */ /* 0x002fe400078eb803 */
[----:B--2---:R-:W-:-:S03]  /*0660*/  @!P3 LOP3.LUT R3, R8, 0xff, R7, 0xb8, !PT ;  /* 0x000000ff0803b812 */ /* 0x004fc600078eb807 */
[----:B------:R1:W-:Y:S04]  /*0670*/  STS [UR8+0x34], R2 ;  /* 0x00003402ff007988 */ /* 0x0003e80008000808 */
[----:B------:R1:W-:Y:S02]  /*0680*/  @!P3 STS [UR8+0x38], R3 ;  /* 0x00003803ff00b988 */ /* 0x0003e40008000808 */
.L_x_9:
[----:B------:R-:W-:Y:S05]  /*0690*/  BSYNC.RECONVERGENT B0 ;  /* 0x0000000000007941 */ /* 0x000fea0003800200 */
.L_x_8:
[----:B------:R-:W-:Y:S04]  /*06a0*/  BSSY.RECONVERGENT B0, `(.L_x_10) ;  /* 0x000000a000007945 */ /* 0x000fe80003800200 */
[----:B------:R-:W-:Y:S05]  /*06b0*/  @P3 BRA `(.L_x_11) ;  /* 0x0000000000203947 */ /* 0x000fea0003800000 */
[----:B-12---:R-:W1:Y:S01]  /*06c0*/  LDS R2, [UR8+0x1c] ;  /* 0x00001c08ff027984 */ /* 0x006e620008000800 */
[----:B------:R-:W2:Y:S03]  /*06d0*/  LDC.64 R8, c[0x0][0x3a8] ;  /* 0x0000ea00ff087b82 */ /* 0x000ea60000000a00 */
[----:B------:R3:W-:Y:S01]  /*06e0*/  STS [UR8+0x24], R6 ;  /* 0x00002406ff007988 */ /* 0x0007e20008000808 */
[--C-:B--2---:R-:W-:Y:S02]  /*06f0*/  SHF.R.U32.HI R7, RZ, 0x4, R9.reuse ;  /* 0x00000004ff077819 */ /* 0x104fe40000011609 */
[----:B------:R-:W-:-:S05]  /*0700*/  SHF.R.U64 R3, R8, 0x4, R9 ;  /* 0x0000000408037819 */ /* 0x000fca0000001209 */
[----:B------:R3:W-:Y:S01]  /*0710*/  STS [UR8+0xc], R3 ;  /* 0x00000c03ff007988 */ /* 0x0007e20008000808 */
[----:B-1----:R-:W-:-:S05]  /*0720*/  LOP3.LUT R2, R2, 0xf, R7, 0xb8, !PT ;  /* 0x0000000f02027812 */ /* 0x002fca00078eb807 */
[----:B------:R3:W-:Y:S02]  /*0730*/  STS [UR8+0x1c], R2 ;  /* 0x00001c02ff007988 */ /* 0x0007e40008000808 */
.L_x_11:
[----:B------:R-:W-:Y:S05]  /*0740*/  BSYNC.RECONVERGENT B0 ;  /* 0x0000000000007941 */ /* 0x000fea0003800200 */
.L_x_10:
[----:B------:R-:W-:Y:S04]  /*0750*/  BSSY.RECONVERGENT B1, `(.L_x_12) ;  /* 0x000001d000017945 */ /* 0x000fe80003800200 */
[----:B------:R-:W-:Y:S04]  /*0760*/  BSSY.RELIABLE B0, `(.L_x_13) ;  /* 0x0000018000007945 */ /* 0x000fe80003800100 */
[----:B------:R-:W-:Y:S05]  /*0770*/  @P3 BRA `(.L_x_14) ;  /* 0x00000000001c3947 */ /* 0x000fea0003800000 */
[----:B-123--:R-:W1:Y:S02]  /*0780*/  LDS R2, [UR8+0x34] ;  /* 0x00003408ff027984 */ /* 0x00ee640008000800 */
[----:B-1----:R-:W-:-:S05]  /*0790*/  LOP3.LUT R2, R2, 0x7, RZ, 0xb8, !PT ;  /* 0x0000000702027812 */ /* 0x002fca00078eb8ff */
[----:B------:R1:W-:Y:S01]  /*07a0*/  STS [UR8+0x34], R2 ;  /* 0x00003402ff007988 */ /* 0x0003e20008000808 */
[----:B------:R-:W-:Y:S05]  /*07b0*/  @P3 BRA `(.L_x_15) ;  /* 0x00000000001c3947 */ /* 0x000fea0003800000 */
[----:B-1----:R-:W1:Y:S02]  /*07c0*/  LDS R2, [UR8+0x34] ;  /* 0x00003408ff027984 */ /* 0x002e640008000800 */
[----:B-1----:R-:W-:-:S05]  /*07d0*/  LOP3.LUT R2, R2, 0x38, RZ, 0xb8, !PT ;  /* 0x0000003802027812 */ /* 0x002fca00078eb8ff */
[----:B------:R4:W-:Y:S02]  /*07e0*/  STS [UR8+0x34], R2 ;  /* 0x00003402ff007988 */ /* 0x0009e40008000808 */
.L_x_14:
[----:B------:R-:W-:Y:S05]  /*07f0*/  @P3 BRA `(.L_x_16) ;  /* 0x00000000001c3947 */ /* 0x000fea0003800000 */
[----:B-1234-:R-:W1:Y:S02]  /*0800*/  LDS R2, [UR8+0x8] ;  /* 0x00000808ff027984 */ /* 0x01ee640008000800 */
[----:B-1----:R-:W-:-:S05]  /*0810*/  LOP3.LUT R2, R2, 0x780, RZ, 0xb8, !PT ;  /* 0x0000078002027812 */ /* 0x002fca00078eb8ff */
[----:B------:R2:W-:Y:S02]  /*0820*/  STS [UR8+0x8], R2 ;  /* 0x00000802ff007988 */ /* 0x0005e40008000808 */
.L_x_15:
[----:B------:R-:W-:Y:S05]  /*0830*/  @P3 BRA `(.L_x_17) ;  /* 0x0000000000283947 */ /* 0x000fea0003800000 */
[----:B-12---:R-:W1:Y:S02]  /*0840*/  LDS R2, [UR8+0x8] ;  /* 0x00000808ff027984 */ /* 0x006e640008000800 */
[----:B-1----:R-:W-:-:S05]  /*0850*/  LOP3.LUT R2, R2, 0x1800, RZ, 0xb8, !PT ;  /* 0x0000180002027812 */ /* 0x002fca00078eb8ff */
[----:B------:R5:W-:Y:S02]  /*0860*/  STS [UR8+0x8], R2 ;  /* 0x00000802ff007988 */ /* 0x000be40008000808 */
.L_x_16:
[----:B------:R-:W-:Y:S05]  /*0870*/  @P3 BREAK.RELIABLE B0 ;  /* 0x0000000000003942 */ /* 0x000fea0003800100 */
[----:B------:R-:W-:Y:S05]  /*0880*/  @P3 BRA `(.L_x_18) ;  /* 0x0000000000243947 */ /* 0x000fea0003800000 */
[----:B-1-3--:R-:W1:Y:S01]  /*0890*/  LDS R3, [UR8+0x8] ;  /* 0x00000808ff037984 */ /* 0x00ae620008000800 */
[----:B--2-45:R-:W-:-:S05]  /*08a0*/  IMAD.MOV.U32 R2, RZ, RZ, 0x6000 ;  /* 0x00006000ff027424 */ /* 0x034fca00078e00ff */
[----:B-1----:R-:W-:-:S04]  /*08b0*/  LOP3.LUT R2, R3, 0x4000, R2, 0xd8, !PT ;  /* 0x0000400003027812 */ /* 0x002fc800078ed802 */
[----:B------:R-:W-:-:S05]  /*08c0*/  LOP3.LUT R2, R2, 0x400000, RZ, 0xb8, !PT ;  /* 0x0040000002027812 */ /* 0x000fca00078eb8ff */
[----:B------:R3:W-:Y:S02]  /*08d0*/  STS [UR8+0x8], R2 ;  /* 0x00000802ff007988 */ /* 0x0007e40008000808 */
.L_x_17:
[----:B------:R-:W-:Y:S05]  /*08e0*/  BSYNC.RELIABLE B0 ;  /* 0x0000000000007941 */ /* 0x000fea0003800100 */
.L_x_13:
[----:B-123--:R-:W1:Y:S02]  /*08f0*/  @!P3 LDS R2, [UR8+0x8] ;  /* 0x00000808ff02b984 */ /* 0x00ee640008000800 */
[----:B-1----:R-:W-:-:S05]  /*0900*/  @!P3 LOP3.LUT R2, R2, 0x8000, RZ, 0xb8, !PT ;  /* 0x000080000202b812 */ /* 0x002fca00078eb8ff */
[----:B------:R1:W-:Y:S02]  /*0910*/  @!P3 STS [UR8+0x8], R2 ;  /* 0x00000802ff00b988 */ /* 0x0003e40008000808 */
.L_x_18:
[----:B------:R-:W-:Y:S05]  /*0920*/  BSYNC.RECONVERGENT B1 ;  /* 0x0000000000017941 */ /* 0x000fea0003800200 */
.L_x_12:
[----:B------:R-:W-:Y:S05]  /*0930*/  WARPSYNC.ALL ;  /* 0x0000000000007948 */ /* 0x000fea0003800000 */
[----:B------:R-:W-:Y:S01]  /*0940*/  NOP ;  /* 0x0000000000007918 */ /* 0x000fe20000000000 */
[----:B------:R-:W-:Y:S05]  /*0950*/  @P0 BRA `(.L_x_19) ;  /* 0x0000000000300947 */ /* 0x000fea0003800000 */
[----:B-12345:R-:W1:Y:S01]  /*0960*/  S2R R2, SR_LANEID ;  /* 0x0000000000027919 */ /* 0x03ee620000000000 */
[----:B------:R-:W-:Y:S05]  /*0970*/  WARPSYNC.ALL ;  /* 0x0000000000007948 */ /* 0x000fea0003800000 */
[----:B------:R-:W-:Y:S01]  /*0980*/  NOP ;  /* 0x0000000000007918 */ /* 0x000fe20000000000 */
[----:B-1----:R-:W-:-:S05]  /*0990*/  IMAD.SHL.U32 R7, R2, 0x4, RZ ;  /* 0x0000000402077824 */ /* 0x002fca00078e00ff */
[----:B------:R-:W1:Y:S01]  /*09a0*/  LDS R9, [R7+UR8] ;  /* 0x0000000807097984 */ /* 0x000e620008000800 */
[----:B------:R-:W-:-:S05]  /*09b0*/  IADD3 R2, P1, PT, R7, UR24, RZ ;  /* 0x0000001807027c10 */ /* 0x000fca000ff3e0ff */
[----:B------:R-:W-:-:S05]  /*09c0*/  IMAD.X R3, RZ, RZ, UR25, P1 ;  /* 0x00000019ff037e24 */ /* 0x000fca00088e06ff */
[----:B-1----:R1:W2:Y:S01]  /*09d0*/  ATOMG.E.EXCH.STRONG.GPU PT, RZ, [R2], R9 ;  /* 0x0000000902ff73a8 */ /* 0x0022a200041ee100 */
[----:B------:R-:W-:-:S04]  /*09e0*/  DEPBAR {5,4,3,2,1,0} ;  /* 0x0000003f0000791a */ /* 0x000fc80000000000 */
[----:B------:R-:W3:Y:S02]  /*09f0*/  CCTL.E.C.LDCU.IV.DEEP [UR24] ;  /* 0x0000000018007540 */ /* 0x000ee40009c08000 */
[----:B---3--:R1:W-:Y:S01]  /*0a00*/  UTMACCTL.IV [UR24] ;  /* 0x00000000180079b9 */ /* 0x0083e20008000000 */
[----:B------:R-:W-:Y:S01]  /*0a10*/  NOP ;  /* 0x0000000000007918 */ /* 0x000fe20000000000 */
.L_x_19:
[----:B------:R-:W-:Y:S05]  /*0a20*/  @P0 BRA `(.L_x_20) ;  /* 0x00000000000c0947 */ /* 0x000fea0003800000 */
[----:B------:R0:W-:Y:S01]  /*0a30*/  UTMACMDFLUSH ;  /* 0x00000000000079b7 */ /* 0x0001e20000000000 */
[----:B------:R-:W-:Y:S05]  /*0a40*/  @P0 BRA `(.L_x_20) ;  /* 0x0000000000040947 */ /* 0x000fea0003800000 */
[----:B------:R-:W-:-:S04]  /*0a50*/  DEPBAR.LE SB0, 0x0 ;  /* 0x000080000000791a */ /* 0x000fc80000000000 */
.L_x_20:
[----:B------:R-:W-:Y:S05]  /*0a60*/  WARPSYNC.ALL ;  /* 0x0000000000007948 */ /* 0x000fea0003800000 */
[----:B------:R-:W-:Y:S01]  /*0a70*/  NOP ;  /* 0x0000000000007918 */ /* 0x000fe20000000000 */
[----:B--2---:R-:W-:Y:S06]  /*0a80*/  BAR.SYNC.DEFER_BLOCKING 0x0 ;  /* 0x0000000000007b1d */ /* 0x004fec0000010000 */
[----:B------:R-:W-:Y:S02]  /*0a90*/  BSSY.RECONVERGENT B1, `(.L_x_21) ;  /* 0x000000b000017945 */ /* 0x000fe40003800200 */
[----:B------:R-:W-:Y:S06]  /*0aa0*/  BAR.SYNC.DEFER_BLOCKING 0x0 ;  /* 0x0000000000007b1d */ /* 0x000fec0000010000 */
[----:B------:R2:W-:Y:S01]  /*0ab0*/  @!P0 STS [R4], RZ ;  /* 0x000000ff04008388 */ /* 0x0005e20000000800 */
[----:B------:R-:W-:Y:S01]  /*0ac0*/  NOP ;  /* 0x0000000000007918 */ /* 0x000fe20000000000 */
[----:B------:R-:W-:Y:S05]  /*0ad0*/  @P3 BRA `(.L_x_22) ;  /* 0x0000000000183947 */ /* 0x000fea0003800000 */
[----:B-1-345:R-:W1:Y:S01]  /*0ae0*/  LDS R2, [UR8+0x8] ;  /* 0x00000808ff027984 */ /* 0x03ae620008000800 */
[----:B------:R-:W3:Y:S01]  /*0af0*/  LDC.64 R8, c[0x0][0x388] ;  /* 0x0000e200ff087b82 */ /* 0x000ee20000000a00 */
[----:B------:R-:W-:Y:S02]  /*0b00*/  IMAD.MOV.U32 R3, RZ, RZ, 0x70 ;  /* 0x00000070ff037424 */ /* 0x000fe400078e00ff */
[----:B---3--:R3:W-:Y:S03]  /*0b10*/  STS.64 [UR8], R8 ;  /* 0x00000008ff007988 */ /* 0x0087e60008000a08 */
[----:B-1----:R-:W-:-:S05]  /*0b20*/  LOP3.LUT R2, R2, 0x10, R3, 0xd8, !PT ;  /* 0x0000001002027812 */ /* 0x002fca00078ed803 */
[----:B------:R3:W-:Y:S02]  /*0b30*/  STS [UR8+0x8], R2 ;  /* 0x00000802ff007988 */ /* 0x0007e40008000808 */
.L_x_22:
[----:B-1----:R-:W-:Y:S05]  /*0b40*/  BSYNC.RECONVERGENT B1 ;  /* 0x0000000000017941 */ /* 0x002fea0003800200 */
.L_x_21:
[----:B------:R-:W-:Y:S04]  /*0b50*/  BSSY.RECONVERGENT B2, `(.L_x_23) ;  /* 0x000000f000027945 */ /* 0x000fe80003800200 */
[----:B------:R-:W-:Y:S04]  /*0b60*/  BSSY.RELIABLE B1, `(.L_x_24) ;  /* 0x000000c000017945 */ /* 0x000fe80003800100 */
[----:B------:R-:W-:Y:S05]  /*0b70*/  @P3 BRA `(.L_x_25) ;  /* 0x0000000000283947 */ /* 0x000fea0003800000 */
[----:B---345:R-:W1:Y:S01]  /*0b80*/  LDS R2, [UR8+0x34] ;  /* 0x00003408ff027984 */ /* 0x038e620008000800 */
[----:B------:R-:W-:Y:S01]  /*0b90*/  IMAD.MOV.U32 R3, RZ, RZ, 0x3f000000 ;  /* 0x3f000000ff037424 */ /* 0x000fe200078e00ff */
[----:B------:R-:W-:Y:S05]  /*0ba0*/  @P3 BREAK.RELIABLE B1 ;  /* 0x0000000000013942 */ /* 0x000fea0003800100 */
[----:B-1----:R-:W-:-:S05]  /*0bb0*/  LOP3.LUT R2, R2, 0xff000000, R3, 0xb8, !PT ;  /* 0xff00000002027812 */ /* 0x002fca00078eb803 */
[----:B------:R1:W-:Y:S01]  /*0bc0*/  STS [UR8+0x34], R2 ;  /* 0x00003402ff007988 */ /* 0x0003e20008000808 */
[----:B------:R-:W-:Y:S05]  /*0bd0*/  @P3 BRA `(.L_x_26) ;  /* 0x0000000000183947 */ /* 0x000fea0003800000 */
[----:B-1----:R-:W1:Y:S01]  /*0be0*/  LDS R2, [UR8+0x38] ;  /* 0x00003808ff027984 */ /* 0x002e620008000800 */
[----:B------:R-:W-:-:S05]  /*0bf0*/  IMAD.MOV.U32 R3, RZ, RZ, 0x7f ;  /* 0x0000007fff037424 */ /* 0x000fca00078e00ff */
[----:B-1----:R-:W-:-:S05]  /*0c00*/  LOP3.LUT R2, R2, 0xff, R3, 0xb8, !PT ;  /* 0x000000ff02027812 */ /* 0x002fca00078eb803 */
[----:B------:R1:W-:Y:S02]  /*0c10*/  STS [UR8+0x38], R2 ;  /* 0x00003802ff007988 */ /* 0x0003e40008000808 */
.L_x_25:
[----:B------:R-:W-:Y:S05]  /*0c20*/  BSYNC.RELIABLE B1 ;  /* 0x0000000000017941 */ /* 0x000fea0003800100 */
.L_x_24:
[----:B------:R1:W-:Y:S02]  /*0c30*/  @!P3 STS [UR8+0x20], R5 ;  /* 0x00002005ff00b988 */ /* 0x0003e40008000808 */
.L_x_26:
[----:B------:R-:W-:Y:S05]  /*0c40*/  BSYNC.RECONVERGENT B2 ;  /* 0x0000000000027941 */ /* 0x000fea0003800200 */
.L_x_23:
[----:B------:R-:W-:Y:S05]  /*0c50*/  WARPSYNC.ALL ;  /* 0x0000000000007948 */ /* 0x000fea0003800000 */
[----:B------:R-:W-:Y:S01]  /*0c60*/  NOP ;  /* 0x0000000000007918 */ /* 0x000fe20000000000 */
[----:B-1----:R-:W1:Y:S01]  /*0c70*/  LDC R5, c[0x0][0x39c] ;  /* 0x0000e700ff057b82 */ /* 0x002e620000000800 */
[----:B------:R-:W-:Y:S01]  /*0c80*/  BSSY.RECONVERGENT B2, `(.L_x_27) ;  /* 0x000000b000027945 */ /* 0x000fe20003800200 */
[----:B-1----:R-:W-:-:S03]  /*0c90*/  VIADD R5, R5, 0xffffffff ;  /* 0xffffffff05057836 */ /* 0x002fc60000000000 */
[----:B------:R-:W-:Y:S05]  /*0ca0*/  @P3 BRA `(.L_x_28) ;  /* 0x0000000000203947 */ /* 0x000fea0003800000 */
[----:B---345:R-:W1:Y:S01]  /*0cb0*/  LDS R2, [UR8+0x1c] ;  /* 0x00001c08ff027984 */ /* 0x038e620008000800 */
[----:B------:R-:W3:Y:S03]  /*0cc0*/  LDC.64 R8, c[0x0][0x3b0] ;  /* 0x0000ec00ff087b82 */ /* 0x000ee60000000a00 */
[----:B------:R4:W-:Y:S01]  /*0cd0*/  STS [UR8+0x24], R5 ;  /* 0x00002405ff007988 */ /* 0x0009e20008000808 */
[--C-:B---3--:R-:W-:Y:S02]  /*0ce0*/  SHF.R.U32.HI R7, RZ, 0x4, R9.reuse ;  /* 0x00000004ff077819 */ /* 0x108fe40000011609 */
[----:B------:R-:W-:-:S05]  /*0cf0*/  SHF.R.U64 R3, R8, 0x4, R9 ;  /* 0x0000000408037819 */ /* 0x000fca0000001209 */
[----:B------:R4:W-:Y:S01]  /*0d00*/  STS [UR8+0xc], R3 ;  /* 0x00000c03ff007988 */ /* 0x0009e20008000808 */
[----:B-1----:R-:W-:-:S05]  /*0d10*/  LOP3.LUT R2, R2, 0xf, R7, 0xb8, !PT ;  /* 0x0000000f02027812 */ /* 0x002fca00078eb807 */
[----:B------:R4:W-:Y:S02]  /*0d20*/  STS [UR8+0x1c], R2 ;  /* 0x00001c02ff007988 */ /* 0x0009e40008000808 */
.L_x_28:
[----:B------:R-:W-:Y:S05]  /*0d30*/  BSYNC.RECONVERGENT B2 ;  /* 0x0000000000027941 */ /* 0x000fea0003800200 */
.L_x_27:
[----:B------:R-:W-:Y:S04]  /*0d40*/  BSSY.RECONVERGENT B3, `(.L_x_29) ;  /* 0x000001d000037945 */ /* 0x000fe80003800200 */
[----:B------:R-:W-:Y:S04]  /*0d50*/  BSSY.RELIABLE B2, `(.L_x_30) ;  /* 0x0000018000027945 */ /* 0x000fe80003800100 */
[----:B------:R-:W-:Y:S05]  /*0d60*/  @P3 BRA `(.L_x_31) ;  /* 0x00000000001c3947 */ /* 0x000fea0003800000 */
[----:B---345:R-:W1:Y:S02]  /*0d70*/  LDS R2, [UR8+0x34] ;  /* 0x00003408ff027984 */ /* 0x038e640008000800 */
[----:B-1----:R-:W-:-:S05]  /*0d80*/  LOP3.LUT R2, R2, 0x7, RZ, 0xb8, !PT ;  /* 0x0000000702027812 */ /* 0x002fca00078eb8ff */
[----:B------:R1:W-:Y:S01]  /*0d90*/  STS [UR8+0x34], R2 ;  /* 0x00003402ff007988 */ /* 0x0003e20008000808 */
[----:B------:R-:W-:Y:S05]  /*0da0*/  @P3 BRA `(.L_x_32) ;  /* 0x00000000001c3947 */ /* 0x000fea0003800000 */
[----:B-1----:R-:W1:Y:S02]  /*0db0*/  LDS R2, [UR8+0x34] ;  /* 0x00003408ff027984 */ /* 0x002e640008000800 */
[----:B-1----:R-:W-:-:S05]  /*0dc0*/  LOP3.LUT R2, R2, 0x38, RZ, 0xb8, !PT ;  /* 0x0000003802027812 */ /* 0x002fca00078eb8ff */
[----:B------:R1:W-:Y:S02]  /*0dd0*/  STS [UR8+0x34], R2 ;  /* 0x00003402ff007988 */ /* 0x0003e40008000808 */
.L_x_31:
[----:B------:R-:W-:Y:S05]  /*0de0*/  @P3 BRA `(.L_x_33) ;  /* 0x00000000001c3947 */ /* 0x000fea0003800000 */
[----:B-1-345:R-:W1:Y:S02]  /*0df0*/  LDS R2, [UR8+0x8] ;  /* 0x00000808ff027984 */ /* 0x03ae640008000800 */
[----:B-1----:R-:W-:-:S05]  /*0e00*/  LOP3.LUT R2, R2, 0x780, RZ, 0xb8, !PT ;  /* 0x0000078002027812 */ /* 0x002fca00078eb8ff */
[----:B------:R3:W-:Y:S02]  /*0e10*/  STS [UR8+0x8], R2 ;  /* 0x00000802ff007988 */ /* 0x0007e40008000808 */
.L_x_32:
[----:B------:R-:W-:Y:S05]  /*0e20*/  @P3 BRA `(.L_x_34) ;  /* 0x0000000000283947 */ /* 0x000fea0003800000 */
[----:B-1-3--:R-:W1:Y:S02]  /*0e30*/  LDS R2, [UR8+0x8] ;  /* 0x00000808ff027984 */ /* 0x00ae640008000800 */
[----:B-1----:R-:W-:-:S05]  /*0e40*/  LOP3.LUT R2, R2, 0x1800, RZ, 0xb8, !PT ;  /* 0x0000180002027812 */ /* 0x002fca00078eb8ff */
[----:B------:R1:W-:Y:S02]  /*0e50*/  STS [UR8+0x8], R2 ;  /* 0x00000802ff007988 */ /* 0x0003e40008000808 */
.L_x_33:
[----:B------:R-:W-:Y:S05]  /*0e60*/  @P3 BREAK.RELIABLE B2 ;  /* 0x0000000000023942 */ /* 0x000fea0003800100 */
[----:B------:R-:W-:Y:S05]  /*0e70*/  @P3 BRA `(.L_x_35) ;  /* 0x0000000000243947 */ /* 0x000fea0003800000 */
[----:B-1-345:R-:W1:Y:S01]  /*0e80*/  LDS R2, [UR8+0x8] ;  /* 0x00000808ff027984 */ /* 0x03ae620008000800 */
[----:B------:R-:W-:-:S05]  /*0e90*/  IMAD.MOV.U32 R3, RZ, RZ, 0x6000 ;  /* 0x00006000ff037424 */ /* 0x000fca00078e00ff */
[----:B-1----:R-:W-:-:S04]  /*0ea0*/  LOP3.LUT R2, R2, 0x4000, R3, 0xd8, !PT ;  /* 0x0000400002027812 */ /* 0x002fc800078ed803 */
[----:B------:R-:W-:-:S05]  /*0eb0*/  LOP3.LUT R2, R2, 0x400000, RZ, 0xb8, !PT ;  /* 0x0040000002027812 */ /* 0x000fca00078eb8ff */
[----:B------:R4:W-:Y:S02]  /*0ec0*/  STS [UR8+0x8], R2 ;  /* 0x00000802ff007988 */ /* 0x0009e40008000808 */
.L_x_34:
[----:B------:R-:W-:Y:S05]  /*0ed0*/  BSYNC.RELIABLE B2 ;  /* 0x0000000000027941 */ /* 0x000fea0003800100 */
.L_x_30:
[----:B-1-34-:R-:W1:Y:S02]  /*0ee0*/  @!P3 LDS R2, [UR8+0x8] ;  /* 0x00000808ff02b984 */ /* 0x01ae640008000800 */
[----:B-1----:R-:W-:-:S05]  /*0ef0*/  @!P3 LOP3.LUT R2, R2, 0x8000, RZ, 0xb8, !PT ;  /* 0x000080000202b812 */ /* 0x002fca00078eb8ff */
[----:B------:R1:W-:Y:S02]  /*0f00*/  @!P3 STS [UR8+0x8], R2 ;  /* 0x00000802ff00b988 */ /* 0x0003e40008000808 */
.L_x_35:
[----:B------:R-:W-:Y:S05]  /*0f10*/  BSYNC.RECONVERGENT B3 ;  /* 0x0000000000037941 */ /* 0x000fea0003800200 */
.L_x_29:
[----:B------:R-:W-:Y:S05]  /*0f20*/  WARPSYNC.ALL ;  /* 0x0000000000007948 */ /* 0x000fea0003800000 */
[----:B------:R-:W-:Y:S01]  /*0f30*/  NOP ;  /* 0x0000000000007918 */ /* 0x000fe20000000000 */
[----:B------:R-:W-:-:S04]  /*0f40*/  UIADD3 UR5, UPT, UPT, UR4, 0x80, URZ ;  /* 0x0000008004057890 */ /* 0x000fc8000fffe0ff */
[----:B------:R-:W-:-:S04]  /*0f50*/  UIADD3 UR26, UP0, UPT, UR5, UR20, URZ ;  /* 0x00000014051a7290 */ /* 0x000fc8000ff1e0ff */
[----:B------:R-:W-:Y:S01]  /*0f60*/  ULEA.HI.X.SX32 UR27, UR5, UR21, 0x1, UP0 ;  /* 0x00000015051b7291 */ /* 0x000fe200080f0eff */
[----:B------:R-:W-:Y:S11]  /*0f70*/  @P0 BRA `(.L_x_36) ;  /* 0x0000000000300947 */ /* 0x000ff60003800000 */
[----:B-1-345:R-:W1:Y:S01]  /*0f80*/  S2R R2, SR_LANEID ;  /* 0x0000000000027919 */ /* 0x03ae620000000000 */
[----:B------:R-:W-:Y:S05]  /*0f90*/  WARPSYNC.ALL ;  /* 0x0000000000007948 */ /* 0x000fea0003800000 */
[----:B------:R-:W-:Y:S01]  /*0fa0*/  NOP ;  /* 0x0000000000007918 */ /* 0x000fe20000000000 */
[----:B-1----:R-:W-:-:S05]  /*0fb0*/  IMAD.SHL.U32 R8, R2, 0x4, RZ ;  /* 0x0000000402087824 */ /* 0x002fca00078e00ff */
[----:B------:R-:W1:Y:S01]  /*0fc0*/  LDS R7, [R8+UR8] ;  /* 0x0000000808077984 */ /* 0x000e620008000800 */
[----:B------:R-:W-:-:S05]  /*0fd0*/  IADD3 R2, P1, PT, R8, UR26, RZ ;  /* 0x0000001a08027c10 */ /* 0x000fca000ff3e0ff */
[----:B------:R-:W-:-:S05]  /*0fe0*/  IMAD.X R3, RZ, RZ, UR27, P1 ;  /* 0x0000001bff037e24 */ /* 0x000fca00088e06ff */
[----:B-1----:R1:W3:Y:S01]  /*0ff0*/  ATOMG.E.EXCH.STRONG.GPU PT, RZ, [R2], R7 ;  /* 0x0000000702ff73a8 */ /* 0x0022e200041ee100 */
[----:B------:R-:W-:-:S04]  /*1000*/  DEPBAR {5,4,3,2,1,0} ;  /* 0x0000003f0000791a */ /* 0x000fc80000000000 */
[----:B------:R-:W4:Y:S02]  /*1010*/  CCTL.E.C.LDCU.IV.DEEP [UR26] ;  /* 0x000000001a007540 */ /* 0x000f240009c08000 */
[----:B----4-:R1:W-:Y:S01]  /*1020*/  UTMACCTL.IV [UR26] ;  /* 0x000000001a0079b9 */ /* 0x0103e20008000000 */
[----:B------:R-:W-:Y:S01]  /*1030*/  NOP ;  /* 0x0000000000007918 */ /* 0x000fe20000000000 */
.L_x_36:
[----:B------:R-:W-:Y:S05]  /*1040*/  @P0 BRA `(.L_x_37) ;  /* 0x00000000000c0947 */ /* 0x000fea0003800000 */
[----:B------:R0:W-:Y:S01]  /*1050*/  UTMACMDFLUSH ;  /* 0x00000000000079b7 */ /* 0x0001e20000000000 */
[----:B------:R-:W-:Y:S05]  /*1060*/  @P0 BRA `(.L_x_37) ;  /* 0x0000000000040947 */ /* 0x000fea0003800000 */
[----:B------:R-:W-:-:S04]  /*1070*/  DEPBAR.LE SB0, 0x0 ;  /* 0x000080000000791a */ /* 0x000fc80000000000 */
.L_x_37:
[----:B------:R-:W-:Y:S05]  /*1080*/  WARPSYNC.ALL ;  /* 0x0000000000007948 */ /* 0x000fea0003800000 */
[----:B------:R-:W-:Y:S01]  /*1090*/  NOP ;  /* 0x0000000000007918 */ /* 0x000fe20000000000 */
[----:B---3--:R-:W-:Y:S06]  /*10a0*/  BAR.SYNC.DEFER_BLOCKING 0x0 ;  /* 0x0000000000007b1d */ /* 0x008fec0000010000 */
[----:B------:R-:W-:Y:S02]  /*10b0*/  BSSY.RECONVERGENT B3, `(.L_x_38) ;  /* 0x000000b000037945 */ /* 0x000fe40003800200 */
[----:B------:R-:W-:Y:S06]  /*10c0*/  BAR.SYNC.DEFER_BLOCKING 0x0 ;  /* 0x0000000000007b1d */ /* 0x000fec0000010000 */
[----:B------:R3:W-:Y:S01]  /*10d0*/  @!P0 STS [R4], RZ ;  /* 0x000000ff04008388 */ /* 0x0007e20000000800 */
[----:B------:R-:W-:Y:S01]  /*10e0*/  NOP ;  /* 0x0000000000007918 */ /* 0x000fe20000000000 */
[----:B------:R-:W-:Y:S05]  /*10f0*/  @P3 BRA `(.L_x_39) ;  /* 0x0000000000183947 */ /* 0x000fea0003800000 */
[----:B-1--45:R-:W1:Y:S01]  /*1100*/  LDS R2, [UR8+0x8] ;  /* 0x00000808ff027984 */ /* 0x032e620008000800 */
[----:B------:R-:W4:Y:S01]  /*1110*/  LDC.64 R8, c[0x0][0x390] ;  /* 0x0000e400ff087b82 */ /* 0x000f220000000a00 */
[----:B------:R-:W-:Y:S02]  /*1120*/  IMAD.MOV.U32 R3, RZ, RZ, 0x70 ;  /* 0x00000070ff037424 */ /* 0x000fe400078e00ff */
[----:B----4-:R4:W-:Y:S03]  /*1130*/  STS.64 [UR8], R8 ;  /* 0x00000008ff007988 */ /* 0x0109e60008000a08 */
[----:B-1----:R-:W-:-:S05]  /*1140*/  LOP3.LUT R2, R2, 0x10, R3, 0xd8, !PT ;  /* 0x0000001002027812 */ /* 0x002fca00078ed803 */
[----:B------:R4:W-:Y:S02]  /*1150*/  STS [UR8+0x8], R2 ;  /* 0x00000802ff007988 */ /* 0x0009e40008000808 */
.L_x_39:
[----:B-1----:R-:W-:Y:S05]  /*1160*/  BSYNC.RECONVERGENT B3 ;  /* 0x0000000000037941 */ /* 0x002fea0003800200 */
.L_x_38:
[----:B------:R-:W-:Y:S04]  /*1170*/  BSSY.RECONVERGENT B4, `(.L_x_40) ;  /* 0x0000033000047945 */ /* 0x000fe80003800200 */
[----:B------:R-:W-:Y:S04]  /*1180*/  BSSY.RELIABLE B3, `(.L_x_41) ;  /* 0x000002e000037945 */ /* 0x000fe80003800100 */
[----:B------:R-:W-:Y:S05]  /*1190*/  @P3 BRA `(.L_x_42) ;  /* 0x0000000000243947 */ /* 0x000fea0003800000 */
[----:B----45:R-:W1:Y:S01]  /*11a0*/  LDS R2, [UR8+0x34] ;  /* 0x00003408ff027984 */ /* 0x030e620008000800 */
[----:B------:R-:W-:-:S05]  /*11b0*/  IMAD.MOV.U32 R3, RZ, RZ, 0x7f000000 ;  /* 0x7f000000ff037424 */ /* 0x000fca00078e00ff */
[----:B-1----:R-:W-:-:S05]  /*11c0*/  LOP3.LUT R2, R2, 0xff000000, R3, 0xb8, !PT ;  /* 0xff00000002027812 */ /* 0x002fca00078eb803 */
[----:B------:R1:W-:Y:S01]  /*11d0*/  STS [UR8+0x34], R2 ;  /* 0x00003402ff007988 */ /* 0x0003e20008000808 */
[----:B------:R-:W-:Y:S05]  /*11e0*/  @P3 BRA `(.L_x_43) ;  /* 0x0000000000183947 */ /* 0x000fea0003800000 */
[----:B-1----:R-:W1:Y:S01]  /*11f0*/  LDS R2, [UR8+0x38] ;  /* 0x00003808ff027984 */ /* 0x002e620008000800 */
[----:B------:R-:W-:-:S05]  /*1200*/  IMAD.MOV.U32 R3, RZ, RZ, 0x7f ;  /* 0x0000007fff037424 */ /* 0x000fca00078e00ff */
[----:B-1----:R-:W-:-:S05]  /*1210*/  LOP3.LUT R2, R2, 0xff, R3, 0xb8, !PT ;  /* 0x000000ff02027812 */ /* 0x002fca00078eb803 */
[----:B------:R1:W-:Y:S02]  /*1220*/  STS [UR8+0x38], R2 ;  /* 0x00003802ff007988 */ /* 0x0003e40008000808 */
.L_x_42:
[----:B------:R-:W-:Y:S05]  /*1230*/  @P3 BRA `(.L_x_44) ;  /* 0x00000000000c3947 */ /* 0x000fea0003800000 */
[----:B------:R1:W-:Y:S02]  /*1240*/  STS [UR8+0x20], R5 ;  /* 0x00002005ff007988 */ /* 0x0003e40008000808 */
.L_x_43:
[----:B------:R-:W-:Y:S05]  /*1250*/  @P3 BRA `(.L_x_45) ;  /* 0x0000000000243947 */ /* 0x000fea0003800000 */
[----:B------:R1:W-:Y:S02]  /*1260*/  STS [UR8+0x24], R6 ;  /* 0x00002406ff007988 */ /* 0x0003e40008000808 */
.L_x_44:
[----:B------:R-:W-:Y:S05]  /*1270*/  @P3 BRA `(.L_x_46) ;  /* 0x00000000002c3947 */ /* 0x000fea0003800000 */
[----:B-1--45:R-:W1:Y:S01]  /*1280*/  LDS R2, [UR8+0x1c] ;  /* 0x00001c08ff027984 */ /* 0x032e620008000800 */
[----:B------:R-:W4:Y:S02]  /*1290*/  LDC.64 R6, c[0x0][0x3b8] ;  /* 0x0000ee00ff067b82 */ /* 0x000f240000000a00 */
[--C-:B----4-:R-:W-:Y:S02]  /*12a0*/  SHF.R.U32.HI R5, RZ, 0x4, R7.reuse ;  /* 0x00000004ff057819 */ /* 0x110fe40000011607 */
[----:B------:R-:W-:-:S05]  /*12b0*/  SHF.R.U64 R3, R6, 0x4, R7 ;  /* 0x0000000406037819 */ /* 0x000fca0000001207 */
[----:B------:R4:W-:Y:S01]  /*12c0*/  STS [UR8+0xc], R3 ;  /* 0x00000c03ff007988 */ /* 0x0009e20008000808 */
[----:B-1----:R-:W-:-:S05]  /*12d0*/  LOP3.LUT R2, R2, 0xf, R5, 0xb8, !PT ;  /* 0x0000000f02027812 */ /* 0x002fca00078eb805 */
[----:B------:R4:W-:Y:S02]  /*12e0*/  STS [UR8+0x1c], R2 ;  /* 0x00001c02ff007988 */ /* 0x0009e40008000808 */
.L_x_45:
[----:B------:R-:W-:Y:S05]  /*12f0*/  @P3 BRA `(.L_x_47) ;  /* 0x00000000001c3947 */ /* 0x000fea0003800000 */
[----:B-1--45:R-:W1:Y:S02]  /*1300*/  LDS R2, [UR8+0x34] ;  /* 0x00003408ff027984 */ /* 0x032e640008000800 */
[----:B-1----:R-:W-:-:S05]  /*1310*/  LOP3.LUT R2, R2, 0x7, RZ, 0xb8, !PT ;  /* 0x0000000702027812 */ /* 0x002fca00078eb8ff */
[----:B------:R1:W-:Y:S02]  /*1320*/  STS [UR8+0x34], R2 ;  /* 0x00003402ff007988 */ /* 0x0003e40008000808 */
.L_x_46:
[----:B------:R-:W-:Y:S05]  /*1330*/  @P3 BRA `(.L_x_48) ;  /* 0x00000000001c3947 */ /* 0x000fea0003800000 */
[----:B-1--45:R-:W1:Y:S02]  /*1340*/  LDS R2, [UR8+0x34] ;  /* 0x00003408ff027984 */ /* 0x032e640008000800 */
[----:B-1----:R-:W-:-:S05]  /*1350*/  LOP3.LUT R2, R2, 0x38, RZ, 0xb8, !PT ;  /* 0x0000003802027812 */ /* 0x002fca00078eb8ff */
[----:B------:R1:W-:Y:S02]  /*1360*/  STS [UR8+0x34], R2 ;  /* 0x00003402ff007988 */ /* 0x0003e40008000808 */
.L_x_47:
[----:B------:R-:W-:Y:S05]  /*1370*/  @P3 BRA `(.L_x_49) ;  /* 0x00000000001c3947 */ /* 0x000fea0003800000 */
[----:B-1--45:R-:W1:Y:S02]  /*1380*/  LDS R2, [UR8+0x8] ;  /* 0x00000808ff027984 */ /* 0x032e640008000800 */
[----:B-1----:R-:W-:-:S05]  /*1390*/  LOP3.LUT R2, R2, 0x780, RZ, 0xb8, !PT ;  /* 0x0000078002027812 */ /* 0x002fca00078eb8ff */
[----:B------:R1:W-:Y:S02]  /*13a0*/  STS [UR8+0x8], R2 ;  /* 0x00000802ff007988 */ /* 0x0003e40008000808 */
.L_x_48:
[----:B------:R-:W-:Y:S05]  /*13b0*/  @P3 BRA `(.L_x_50) ;  /* 0x0000000000283947 */ /* 0x000fea0003800000 */
[----:B-1--45:R-:W1:Y:S02]  /*13c0*/  LDS R2, [UR8+0x8] ;  /* 0x00000808ff027984 */ /* 0x032e640008000800 */
[----:B-1----:R-:W-:-:S05]  /*13d0*/  LOP3.LUT R2, R2, 0x1800, RZ, 0xb8, !PT ;  /* 0x0000180002027812 */ /* 0x002fca00078eb8ff */
[----:B------:R1:W-:Y:S02]  /*13e0*/  STS [UR8+0x8], R2 ;  /* 0x00000802ff007988 */ /* 0x0003e40008000808 */
.L_x_49:
[----:B------:R-:W-:Y:S05]  /*13f0*/  @P3 BREAK.RELIABLE B3 ;  /* 0x0000000000033942 */ /* 0x000fea0003800100 */
[----:B------:R-:W-:Y:S05]  /*1400*/  @P3 BRA `(.L_x_51) ;  /* 0x0000000000243947 */ /* 0x000fea0003800000 */
[----:B-1--45:R-:W1:Y:S01]  /*1410*/  LDS R2, [UR8+0x8] ;  /* 0x00000808ff027984 */ /* 0x032e620008000800 */
[----:B------:R-:W-:-:S05]  /*1420*/  IMAD.MOV.U32 R3, RZ, RZ, 0x6000 ;  /* 0x00006000ff037424 */ /* 0x000fca00078e00ff */
[----:B-1----:R-:W-:-:S04]  /*1430*/  LOP3.LUT R2, R2, 0x6000, R3, 0xd8, !PT ;  /* 0x0000600002027812 */ /* 0x002fc800078ed803 */
[----:B------:R-:W-:-:S05]  /*1440*/  LOP3.LUT R2, R2, 0x400000, RZ, 0xb8, !PT ;  /* 0x0040000002027812 */ /* 0x000fca00078eb8ff */
[----:B------:R1:W-:Y:S02]  /*1450*/  STS [UR8+0x8], R2 ;  /* 0x00000802ff007988 */ /* 0x0003e40008000808 */
.L_x_50:
[----:B------:R-:W-:Y:S05]  /*1460*/  BSYNC.RELIABLE B3 ;  /* 0x0000000000037941 */ /* 0x000fea0003800100 */
.L_x_41:
[----:B-1--45:R-:W1:Y:S02]  /*1470*/  @!P3 LDS R2, [UR8+0x8] ;  /* 0x00000808ff02b984 */ /* 0x032e640008000800 */
[----:B-1----:R-:W-:-:S05]  /*1480*/  @!P3 LOP3.LUT R2, R2, 0x8000, RZ, 0xb8, !PT ;  /* 0x000080000202b812 */ /* 0x002fca00078eb8ff */
[----:B------:R1:W-:Y:S02]  /*1490*/  @!P3 STS [UR8+0x8], R2 ;  /* 0x00000802ff00b988 */ /* 0x0003e40008000808 */
.L_x_51:
[----:B------:R-:W-:Y:S05]  /*14a0*/  BSYNC.RECONVERGENT B4 ;  /* 0x0000000000047941 */ /* 0x000fea0003800200 */
.L_x_40:
[----:B------:R-:W-:Y:S05]  /*14b0*/  WARPSYNC.ALL ;  /* 0x0000000000007948 */ /* 0x000fea0003800000 */
[----:B------:R-:W-:Y:S01]  /*14c0*/  NOP ;  /* 0x0000000000007918 */ /* 0x000fe20000000000 */
[----:B------:R-:W-:-:S04]  /*14d0*/  UIADD3 UR4, UPT, UPT, UR4, 0x100, URZ ;  /* 0x0000010004047890 */ /* 0x000fc8000fffe0ff */
[----:B------:R-:W-:-:S04]  /*14e0*/  UIADD3 UR20, UP0, UPT, UR4, UR20, URZ ;  /* 0x0000001404147290 */ /* 0x000fc8000ff1e0ff */
[----:B------:R-:W-:Y:S01]  /*14f0*/  ULEA.HI.X.SX32 UR21, UR4, UR21, 0x1, UP0 ;  /* 0x0000001504157291 */ /* 0x000fe200080f0eff */
[----:B------:R-:W-:Y:S11]  /*1500*/  @P0 BRA `(.L_x_52) ;  /* 0x0000000000300947 */ /* 0x000ff60003800000 */
[----:B-1--45:R-:W1:Y:S01]  /*1510*/  S2R R2, SR_LANEID ;  /* 0x0000000000027919 */ /* 0x032e620000000000 */
[----:B------:R-:W-:Y:S05]  /*1520*/  WARPSYNC.ALL ;  /* 0x0000000000007948 */ /* 0x000fea0003800000 */
[----:B------:R-:W-:Y:S01]  /*1530*/  NOP ;  /* 0x0000000000007918 */ /* 0x000fe20000000000 */
[----:B-123--:R-:W-:-:S05]  /*1540*/  IMAD.SHL.U32 R4, R2, 0x4, RZ ;  /* 0x0000000402047824 */ /* 0x00efca00078e00ff */
        /* <DEDUP_REMOVED lines=8> */
.L_x_52:
[----:B------:R-:W-:Y:S05]  /*15d0*/  @P0 BRA `(.L_x_53) ;  /* 0x00000000000c0947 */ /* 0x000fea0003800000 */
[----:B------:R0:W-:Y:S01]  /*15e0*/  UTMACMDFLUSH ;  /* 0x00000000000079b7 */ /* 0x0001e20000000000 */
[----:B------:R-:W-:Y:S05]  /*15f0*/  @P0 BRA `(.L_x_53) ;  /* 0x0000000000040947 */ /* 0x000fea0003800000 */
[----:B------:R-:W-:-:S04]  /*1600*/  DEPBAR.LE SB0, 0x0 ;  /* 0x000080000000791a */ /* 0x000fc80000000000 */
.L_x_53:
[----:B------:R-:W-:Y:S05]  /*1610*/  WARPSYNC.ALL ;  /* 0x0000000000007948 */ /* 0x000fea0003800000 */
[----:B------:R-:W-:Y:S01]  /*1620*/  NOP ;  /* 0x0000000000007918 */ /* 0x000fe20000000000 */
[----:B--2---:R-:W-:Y:S01]  /*1630*/  BAR.SYNC.DEFER_BLOCKING 0x0 ;  /* 0x0000000000007b1d */ /* 0x004fe20000010000 */
[----:B-1--45:R-:W-:Y:S01]  /*1640*/  SHF.R.U32.HI R2, RZ, 0x5, R0 ;  /* 0x00000005ff027819 */ /* 0x032fe20000011600 */
[----:B------:R-:W-:-:S03]  /*1650*/  UIADD3 UR12, UPT, UPT, UR8, 0xc020, URZ ;  /* 0x0000c020080c7890 */ /* 0x000fc6000fffe0ff */
[----:B------:R-:W-:Y:S01]  /*1660*/  R2UR UR22, R2 ;  /* 0x00000000021672ca */ /* 0x000fe200000e0000 */
[----:B------:R-:W-:Y:S01]  /*1670*/  VOTEU.ALL UP0, P3 ;  /* 0x0000000000ff7886 */ /* 0x000fe20001800000 */
[----:B------:R-:W-:Y:S01]  /*1680*/  UMOV UR4, 0x1 ;  /* 0x0000000100047882 */ /* 0x000fe20000000000 */
[----:B------:R-:W-:Y:S01]  /*1690*/  VOTEU.ALL UP1, P3 ;  /* 0x0000000000ff7886 */ /* 0x000fe20001820000 */
[----:B------:R-:W-:Y:S02]  /*16a0*/  BSSY.RECONVERGENT B4, `(.L_x_54) ;  /* 0x0000018000047945 */ /* 0x000fe40003800200 */
[----:B------:R-:W-:-:S04]  /*16b0*/  @!UP0 UIADD3 UR10, UPT, UPT, -UR4, 0x100000, URZ ;  /* 0x00100000040a8890 */ /* 0x000fc8000fffe1ff */
[----:B------:R-:W-:Y:S02]  /*16c0*/  @!UP0 USHF.L.U32 UR11, UR10, 0xb, URZ ;  /* 0x0000000b0a0b8899 */ /* 0x000fe400080006ff */
[----:B------:R-:W-:Y:S02]  /*16d0*/  @!UP0 USHF.L.U32 UR10, UR10, 0x1, URZ ;  /* 0x000000010a0a8899 */ /* 0x000fe400080006ff */
[----:B------:R-:W-:-:S04]  /*16e0*/  @!UP0 UIADD3 UR4, UPT, UPT, -UR4, 0x100000, URZ ;  /* 0x0010000004048890 */ /* 0x000fc8000fffe1ff */
[----:B------:R-:W-:Y:S02]  /*16f0*/  @!UP0 USHF.L.U32 UR5, UR4, 0xb, URZ ;  /* 0x0000000b04058899 */ /* 0x000fe400080006ff */
[----:B------:R-:W-:Y:S01]  /*1700*/  @!UP0 USHF.L.U32 UR4, UR4, 0x1, URZ ;  /* 0x0000000104048899 */ /* 0x000fe200080006ff */
[----:B------:R-:W-:Y:S01]  /*1710*/  VOTEU.ALL UP0, P3 ;  /* 0x0000000000ff7886 */ /* 0x000fe20001800000 */
[----:B------:R-:W1:Y:S04]  /*1720*/  FENCE.VIEW.ASYNC.S ;  /* 0x00000000000073c6 */ /* 0x000e680000000000 */
[----:B-1----:R1:W2:Y:S06]  /*1730*/  @!UP0 SYNCS.EXCH.64 URZ, [UR8+0xc000], UR10 ;  /* 0x00c0000a08ff85b2 */ /* 0x0022ac0008000100 */
[----:B------:R1:W2:Y:S02]  /*1740*/  @!UP1 SYNCS.EXCH.64 URZ, [UR8+0xc020], UR4 ;  /* 0x00c0200408ff95b2 */ /* 0x0002a40008000100 */
[----:B--2---:R-:W-:Y:S06]  /*1750*/  BAR.SYNC.DEFER_BLOCKING 0x0 ;  /* 0x0000000000007b1d */ /* 0x004fec0000010000 */
[----:B------:R-:W-:Y:S05]  /*1760*/  @P3 BRA `(.L_x_55) ;  /* 0x00000000002c3947 */ /* 0x000fea0003800000 */
[----:B-1----:R-:W-:Y:S02]  /*1770*/  UMOV UR4, 0x1 ;  /* 0x0000000100047882 */ /* 0x002fe40000000000 */
[----:B------:R-:W-:-:S04]  /*1780*/  UIADD3 UR10, UPT, UPT, -UR4, 0x100000, URZ ;  /* 0x00100000040a7890 */ /* 0x000fc8000fffe1ff */
[----:B------:R-:W-:Y:S02]  /*1790*/  USHF.L.U32 UR11, UR10, 0xb, URZ ;  /* 0x0000000b0a0b7899 */ /* 0x000fe400080006ff */
[----:B------:R-:W-:Y:S02]  /*17a0*/  USHF.L.U32 UR10, UR10, 0x1, URZ ;  /* 0x000000010a0a7899 */ /* 0x000fe400080006ff */
[----:B------:R-:W-:-:S04]  /*17b0*/  UIADD3 UR4, UPT, UPT, -UR4, 0x100000, URZ ;  /* 0x0010000004047890 */ /* 0x000fc8000fffe1ff */
[----:B------:R-:W-:Y:S02]  /*17c0*/  USHF.L.U32 UR5, UR4, 0xb, URZ ;  /* 0x0000000b04057899 */ /* 0x000fe400080006ff */
[----:B------:R-:W-:Y:S01]  /*17d0*/  USHF.L.U32 UR4, UR4, 0x1, URZ ;  /* 0x0000000104047899 */ /* 0x000fe200080006ff */
[----:B------:R-:W1:Y:S03]  /*17e0*/  FENCE.VIEW.ASYNC.S ;  /* 0x00000000000073c6 */ /* 0x000e660000000000 */
[----:B-1----:R2:W4:Y:S08]  /*17f0*/  SYNCS.EXCH.64 URZ, [UR8+0xc008], UR10 ;  /* 0x00c0080a08ff75b2 */ /* 0x0025300008000100 */
[----:B------:R2:W5:Y:S02]  /*1800*/  SYNCS.EXCH.64 URZ, [UR8+0xc028], UR4 ;  /* 0x00c0280408ff75b2 */ /* 0x0005640008000100 */
[----:B--2---:R-:W-:Y:S01]  /*1810*/  NOP ;  /* 0x0000000000007918 */ /* 0x004fe20000000000 */
.L_x_55:
[----:B-1----:R-:W-:Y:S05]  /*1820*/  BSYNC.RECONVERGENT B4 ;  /* 0x0000000000047941 */ /* 0x002fea0003800200 */
.L_x_54:
[----:B----45:R-:W-:Y:S01]  /*1830*/  BAR.SYNC.DEFER_BLOCKING 0x0 ;  /* 0x0000000000007b1d */ /* 0x030fe20000010000 */
[----:B------:R-:W-:Y:S01]  /*1840*/  USHF.L.U32 UR15, UR7, 0x7, URZ ;  /* 0x00000007070f7899 */ /* 0x000fe200080006ff */
[----:B------:R-:W-:Y:S01]  /*1850*/  ISETP.GE.AND P0, PT, R10, 0x1, PT ;  /* 0x000000010a00780c */ /* 0x000fe20003f06270 */
[----:B------:R-:W-:-:S03]  /*1860*/  USHF.L.U32 UR19, UR9, 0x7, URZ ;  /* 0x0000000709137899 */ /* 0x000fc600080006ff */
[----:B------:R-:W-:Y:S04]  /*1870*/  BSSY.RECONVERGENT B4, `(.L_x_56) ;  /* 0x000000d000047945 */ /* 0x000fe80003800200 */
[----:B------:R-:W-:Y:S05]  /*1880*/  @P3 BRA `(.L_x_57) ;  /* 0x00000000002c3947 */ /* 0x000fea0003800000 */
[----:B------:R-:W-:Y:S02]  /*1890*/  UMOV UR4, 0x1 ;  /* 0x0000000100047882 */ /* 0x000fe40000000000 */
[----:B------:R-:W-:-:S04]  /*18a0*/  UIADD3 UR10, UPT, UPT, -UR4, 0x100000, URZ ;  /* 0x00100000040a7890 */ /* 0x000fc8000fffe1ff */
[----:B------:R-:W-:Y:S02]  /*18b0*/  USHF.L.U32 UR11, UR10, 0xb, URZ ;  /* 0x0000000b0a0b7899 */ /* 0x000fe400080006ff */
[----:B------:R-:W-:Y:S02]  /*18c0*/  USHF.L.U32 UR10, UR10, 0x1, URZ ;  /* 0x000000010a0a7899 */ /* 0x000fe400080006ff */
[----:B------:R-:W-:-:S04]  /*18d0*/  UIADD3 UR4, UPT, UPT, -UR4, 0x100000, URZ ;  /* 0x0010000004047890 */ /* 0x000fc8000fffe1ff */
[----:B------:R-:W-:Y:S02]  /*18e0*/  USHF.L.U32 UR5, UR4, 0xb, URZ ;  /* 0x0000000b04057899 */ /* 0x000fe400080006ff */
[----:B------:R-:W-:Y:S01]  /*18f0*/  USHF.L.U32 UR4, UR4, 0x1, URZ ;  /* 0x0000000104047899 */ /* 0x000fe200080006ff */
[----:B------:R-:W1:Y:S03]  /*1900*/  FENCE.VIEW.ASYNC.S ;  /* 0x00000000000073c6 */ /* 0x000e660000000000 */
[----:B-1----:R1:W2:Y:S08]  /*1910*/  SYNCS.EXCH.64 URZ, [UR8+0xc010], UR10 ;  /* 0x00c0100a08ff75b2 */ /* 0x0022b00008000100 */
[----:B------:R1:W4:Y:S01]  /*1920*/  SYNCS.EXCH.64 URZ, [UR8+0xc030], UR4 ;  /* 0x00c0300408ff75b2 */ /* 0x0003220008000100 */
[----:B------:R-:W-:Y:S01]  /*1930*/  NOP ;  /* 0x0000000000007918 */ /* 0x000fe20000000000 */
.L_x_57:
[----:B-1----:R-:W-:Y:S05]  /*1940*/  BSYNC.RECONVERGENT B4 ;  /* 0x0000000000047941 */ /* 0x002fea0003800200 */
.L_x_56:
[----:B------:R-:W-:Y:S05]  /*1950*/  @!P0 BRA `(.L_x_58) ;  /* 0x0000000800108947 */ /* 0x000fea0003800000 */
[----:B--2-4-:R-:W-:Y:S01]  /*1960*/  BAR.SYNC.DEFER_BLOCKING 0x0 ;  /* 0x0000000000007b1d */ /* 0x014fe20000010000 */
[----:B------:R-:W-:Y:S01]  /*1970*/  @!P3 IMAD.MOV.U32 R2, RZ, RZ, 0x4000 ;  /* 0x00004000ff02b424 */ /* 0x000fe200078e00ff */
[----:B------:R-:W-:Y:S02]  /*1980*/  ELECT P1, URZ, PT ;  /* 0x0000000000ff782f */ /* 0x000fe40003820000 */
[----:B------:R-:W-:Y:S02]  /*1990*/  ELECT P0, URZ, PT ;  /* 0x0000000000ff782f */ /* 0x000fe40003800000 */
[C---:B------:R-:W-:Y:S01]  /*19a0*/  ISETP.LT.U32.AND P1, PT, R132.reuse, 0x20, P1 ;  /* 0x000000208400780c */ /* 0x040fe20000f21070 */
[----:B------:R-:W-:Y:S01]  /*19b0*/  UMOV UR11, UR15 ;  /* 0x0000000f000b7c82 */ /* 0x000fe20008000000 */
[----:B------:R-:W-:Y:S01]  /*19c0*/  ISETP.LT.U32.AND P0, PT, R132, 0x20, P0 ;  /* 0x000000208400780c */ /* 0x000fe20000701070 */
[----:B------:R-:W-:-:S10]  /*19d0*/  UIADD3 UR16, UPT, UPT, UR8, 0x6000, URZ ;  /* 0x0000600008107890 */ /* 0x000fd4000fffe0ff */
[----:B------:R-:W-:Y:S01]  /*19e0*/  VOTEU.ANY UP0, P1 ;  /* 0x0000000000ff7886 */ /* 0x000fe20000800100 */
[----:B------:R-:W-:Y:S01]  /*19f0*/  VOTEU.ANY UP2, P1 ;  /* 0x0000000000ff7886 */ /* 0x000fe20000840100 */
[----:B------:R-:W-:Y:S01]  /*1a00*/  VOTEU.ANY UP1, P0 ;  /* 0x0000000000ff7886 */ /* 0x000fe20000020100 */
[----:B------:R-:W-:Y:S01]  /*1a10*/  VOTEU.ANY UP3, P0 ;  /* 0x0000000000ff7886 */ /* 0x000fe20000060100 */
[----:B------:R1:W-:Y:S01]  /*1a20*/  @!P3 SYNCS.ARRIVE.TRANS64 RZ, [UR8+0xc000], R2 ;  /* 0x00c00002ffffb9a7 */ /* 0x0003e20008000008 */
[----:B------:R2:W-:Y:S06]  /*1a30*/  MEMBAR.ALL.CTA ;  /* 0x0000000000007992 */ /* 0x0005ec0000008000 */
[----:B--2---:R-:W2:Y:S01]  /*1a40*/  FENCE.VIEW.ASYNC.S ;  /* 0x00000000000073c6 */ /* 0x004ea20000000000 */
[----:B------:R-:W-:Y:S01]  /*1a50*/  @UP0 UIADD3 UR9, UPT, UPT, UR8, 0xc000, URZ ;  /* 0x0000c00008090890 */ /* 0x000fe2000fffe0ff */
[----:B------:R-:W-:Y:S01]  /*1a60*/  @UP0 UMOV UR10, URZ ;  /* 0x000000ff000a0c82 */ /* 0x000fe20008000000 */
[----:B------:R-:W-:Y:S01]  /*1a70*/  @UP1 UIADD3 UR17, UPT, UPT, UR8, 0xc000, URZ ;  /* 0x0000c00008111890 */ /* 0x000fe2000fffe0ff */
[----:B------:R-:W-:Y:S01]  /*1a80*/  @UP1 UMOV UR18, URZ ;  /* 0x000000ff00121c82 */ /* 0x000fe20008000000 */
[----:B------:R-:W-:Y:S01]  /*1a90*/  UISETP.NE.U32.AND UP0, UPT, UR22, URZ, UPT ;  /* 0x000000ff1600728c */ /* 0x000fe2000bf05070 */
[----:B--2---:R-:W-:Y:S06]  /*1aa0*/  BAR.SYNC.DEFER_BLOCKING 0x0 ;  /* 0x0000000000007b1d */ /* 0x004fec0000010000 */
[----:B------:R1:W-:Y:S02]  /*1ab0*/  @UP2 UTMALDG.2D [UR8], [UR24] ;  /* 0x00000008180025b4 */ /* 0x0003e40008008000 */
[----:B------:R-:W-:Y:S06]  /*1ac0*/  BAR.SYNC.DEFER_BLOCKING 0x0 ;  /* 0x0000000000007b1d */ /* 0x000fec0000010000 */
[----:B------:R1:W-:Y:S02]  /*1ad0*/  @UP3 UTMALDG.2D [UR16], [UR26] ;  /* 0x000000101a0035b4 */ /* 0x0003e40008008000 */
[----:B------:R-:W-:Y:S06]  /*1ae0*/  BAR.SYNC.DEFER_BLOCKING 0x0 ;  /* 0x0000000000007b1d */ /* 0x000fec0000010000 */
[----:B------:R-:W2:Y:S02]  /*1af0*/  SYNCS.PHASECHK.TRANS64.TRYWAIT P0, [UR8+0xc000], RZ ;  /* 0x00c000ffff0075a7 */ /* 0x000ea40008001108 */
[----:B-12---:R-:W-:Y:S05]  /*1b00*/  @!P0 BRA `(.L_x_59) ;  /* 0x0000001000308947 */ /* 0x006fea0003800000 */
.L_x_75:
[----:B------:R-:W-:Y:S05]  /*1b10*/  BRA.U UP0, `(.L_x_60) ;  /* 0x00000001004c7547 */ /* 0x000fea000b800000 */
[----:B------:R-:W-:Y:S02]  /*1b20*/  USHF.R.U32.HI UR4, URZ, 0x4, UR8 ;  /* 0x00000004ff047899 */ /* 0x000fe40008011608 */
[----:B------:R-:W-:Y:S02]  /*1b30*/  USHF.R.U32.HI UR6, URZ, 0x4, UR16 ;  /* 0x00000004ff067899 */ /* 0x000fe40008011610 */
[----:B------:R-:W-:Y:S02]  /*1b40*/  USGXT.U32 UR4, UR4, 0xe ;  /* 0x0000000e0404789a */ /* 0x000fe40008000000 */
[----:B------:R-:W-:Y:S01]  /*1b50*/  USGXT.U32 UR6, UR6, 0xe ;  /* 0x0000000e0606789a */ /* 0x000fe20008000000 */
[----:B------:R-:W-:Y:S01]  /*1b60*/  UMOV UR10, 0xfffffffe ;  /* 0xfffffffe000a7882 */ /* 0x000fe20000000000 */
[----:B------:R-:W-:Y:S01]  /*1b70*/  UMOV UR11, 0x7fffbfdf ;  /* 0x7fffbfdf000b7882 */ /* 0x000fe20000000000 */
[----:B------:R-:W-:Y:S01]  /*1b80*/  UMOV UR5, URZ ;  /* 0x000000ff00057c82 */ /* 0x000fe20008000000 */
[----:B------:R-:W-:Y:S01]  /*1b90*/  UMOV UR7, URZ ;  /* 0x000000ff00077c82 */ /* 0x000fe20008000000 */
[----:B------:R-:W-:-:S02]  /*1ba0*/  UIADD3.64 UR16, UPT, UPT, UR4, -UR10, URZ ;  /* 0x8000000a04107297 */ /* 0x000fc4000fffe0ff */
[----:B------:R-:W-:Y:S01]  /*1bb0*/  UIADD3.64 UR10, UPT, UPT, UR6, -UR10, URZ ;  /* 0x8000000a060a7297 */ /* 0x000fe2000fffe0ff */
[----:B------:R-:W-:Y:S01]  /*1bc0*/  UMOV UR28, 0x0 ;  /* 0x00000000001c7882 */ /* 0x000fe20000000000 */
[----:B------:R-:W-:Y:S01]  /*1bd0*/  UMOV UR29, 0x8200010 ;  /* 0x08200010001d7882 */ /* 0x000fe20000000000 */
[----:B------:R-:W-:Y:S01]  /*1be0*/  UMOV UR5, 0x80004020 ;  /* 0x8000402000057882 */ /* 0x000fe20000000000 */
[----:B------:R-:W-:Y:S01]  /*1bf0*/  UMOV UR7, 0x80004020 ;  /* 0x8000402000077882 */ /* 0x000fe20000000000 */
[----:B------:R-:W-:Y:S01]  /*1c00*/  UMOV UR30, 0x0 ;  /* 0x00000000001e7882 */ /* 0x000fe20000000000 */
[----:B------:R-:W-:Y:S01]  /*1c10*/  UMOV UR31, 0x8200010 ;  /* 0x08200010001f7882 */ /* 0x000fe20000000000 */
[----:B------:R1:W-:Y:S02]  /*1c20*/  UTCQMMA gdesc[UR4], gdesc[UR6], tmem[UR23], tmem[UR28], idesc[UR29], !UPT ;  /* 0x00ff1c06040075ea */ /* 0x0003e4000f800317 */
[----:B------:R1:W-:Y:S01]  /*1c30*/  UTCQMMA gdesc[UR16], gdesc[UR10], tmem[UR23], tmem[UR30], idesc[UR31], UPT ;  /* 0x00ff1e0a100075ea */ /* 0x0003e2000b800317 */
[----:B------:R-:W-:-:S02]  /*1c40*/  NOP ;  /* 0x0000000000007918 */ /* 0x000fc40000000000 */
.L_x_60:
[----:B------:R-:W-:Y:S01]  /*1c50*/  ELECT P0, URZ, PT ;  /* 0x0000000000ff782f */ /* 0x000fe20003800000 */
[----:B-1----:R-:W-:Y:S01]  /*1c60*/  UMOV UR4, UR12 ;  /* 0x0000000c00047c82 */ /* 0x002fe20008000000 */
[----:B------:R-:W-:Y:S02]  /*1c70*/  UMOV UR5, URZ ;  /* 0x000000ff00057c82 */ /* 0x000fe40008000000 */
[----:B------:R-:W-:-:S13]  /*1c80*/  ISETP.LT.U32.AND P0, PT, R132, 0x20, P0 ;  /* 0x000000208400780c */ /* 0x000fda0000701070 */
[----:B------:R-:W-:Y:S01]  /*1c90*/  VOTEU.ANY UP0, P0 ;  /* 0x0000000000ff7886 */ /* 0x000fe20000000100 */
[----:B------:R-:W-:Y:S01]  /*1ca0*/  VOTEU.ANY UP1, P0 ;  /* 0x0000000000ff7886 */ /* 0x000fe20000020100 */
[----:B------:R-:W-:-:S03]  /*1cb0*/  ISETP.GE.U32.AND P0, PT, R10, 0x41, PT ;  /* 0x000000410a00780c */ /* 0x000fc60003f06070 */
[----:B------:R-:W-:Y:S02]  /*1cc0*/  @UP0 UMOV UR4, UR4 ;  /* 0x0000000400040c82 */ /* 0x000fe40008000000 */
[----:B------:R1:W-:Y:S01]  /*1cd0*/  @UP1 UTCBAR [UR4], URZ ;  /* 0x000000ff040013e9 */ /* 0x0003e200080000ff */
[----:B------:R-:W-:Y:S06]  /*1ce0*/  BAR.SYNC.DEFER_BLOCKING 0x0 ;  /* 0x0000000000007b1d */ /* 0x000fec0000010000 */
[----:B------:R-:W2:Y:S02]  /*1cf0*/  SYNCS.PHASECHK.TRANS64.TRYWAIT P1, [UR8+0xc020], RZ ;  /* 0x00c020ffff0075a7 */ /* 0x000ea40008021108 */
[----:B-12---:R-:W-:Y:S05]  /*1d00*/  @!P1 BRA `(.L_x_61) ;  /* 0x0000000c00bc9947 */ /* 0x006fea0003800000 */
.L_x_76:
[----:B------:R-:W-:Y:S01]  /*1d10*/  UMOV UR4, URZ ;  /* 0x000000ff00047c82 */ /* 0x000fe20008000000 */
[----:B------:R-:W-:Y:S05]  /*1d20*/  @!P0 BRA `(.L_x_58) ;  /* 0x00000004001c8947 */ /* 0x000fea0003800000 */
[----:B------:R-:W1:Y:S01]  /*1d30*/  LDCU UR29, c[0x0][0x3a0] ;  /* 0x00007400ff1d77ac */ /* 0x000e620008000800 */
[----:B------:R-:W-:Y:S01]  /*1d40*/  UMOV UR9, 0x1 ;  /* 0x0000000100097882 */ /* 0x000fe20000000000 */
[----:B------:R-:W-:-:S05]  /*1d50*/  UMOV UR14, 0x40 ;  /* 0x00000040000e7882 */ /* 0x000fca0000000000 */
.L_x_65:
[----:B------:R-:W-:Y:S01]  /*1d60*/  BAR.SYNC.DEFER_BLOCKING 0x0 ;  /* 0x0000000000007b1d */ /* 0x000fe20000010000 */
[----:B------:R-:W-:Y:S01]  /*1d70*/  ULEA UR28, UR9, UR8, 0x3 ;  /* 0x00000008091c7291 */ /* 0x000fe2000f8e18ff */
[----:B------:R-:W-:Y:S01]  /*1d80*/  @!P3 IMAD.MOV.U32 R2, RZ, RZ, 0x4000 ;  /* 0x00004000ff02b424 */ /* 0x000fe200078e00ff */
[----:B------:R-:W-:Y:S01]  /*1d90*/  ELECT P1, URZ, PT ;  /* 0x0000000000ff782f */ /* 0x000fe20003820000 */
[----:B------:R-:W-:-:S03]  /*1da0*/  ULEA UR12, UR9, UR8, 0xd ;  /* 0x00000008090c7291 */ /* 0x000fc6000f8e68ff */
[----:B------:R-:W-:Y:S02]  /*1db0*/  ISETP.LT.U32.AND P1, PT, R132, 0x20, P1 ;  /* 0x000000208400780c */ /* 0x000fe40000f21070 */
[----:B------:R-:W-:Y:S01]  /*1dc0*/  ELECT P0, URZ, PT ;  /* 0x0000000000ff782f */ /* 0x000fe20003800000 */
[----:B------:R-:W-:-:S03]  /*1dd0*/  UIADD3 UR16, UPT, UPT, UR12, 0x6000, URZ ;  /* 0x000060000c107890 */ /* 0x000fc6000fffe0ff */
[----:B------:R-:W-:Y:S01]  /*1de0*/  ISETP.LT.U32.AND P0, PT, R132, 0x20, P0 ;  /* 0x000000208400780c */ /* 0x000fe20000701070 */
[----:B------:R-:W-:Y:S01]  /*1df0*/  UMOV UR18, UR14 ;  /* 0x0000000e00127c82 */ /* 0x000fe20008000000 */
[----:B------:R-:W-:-:S05]  /*1e00*/  USHF.L.U32 UR5, UR4, 0x1f, URZ ;  /* 0x0000001f04057899 */ /* 0x000fca00080006ff */
[----:B------:R-:W-:Y:S01]  /*1e10*/  VOTEU.ANY UP0, P1 ;  /* 0x0000000000ff7886 */ /* 0x000fe20000800100 */
[----:B------:R2:W-:Y:S01]  /*1e20*/  @!P3 SYNCS.ARRIVE.TRANS64 RZ, [UR28+0xc000], R2 ;  /* 0x00c00002ffffb9a7 */ /* 0x0005e2000800001c */
[----:B------:R4:W-:Y:S06]  /*1e30*/  MEMBAR.ALL.CTA ;  /* 0x0000000000007992 */ /* 0x0009ec0000008000 */
[----:B----4-:R-:W4:Y:S01]  /*1e40*/  FENCE.VIEW.ASYNC.S ;  /* 0x00000000000073c6 */ /* 0x010f220000000000 */
[----:B------:R-:W-:Y:S01]  /*1e50*/  @UP0 UIADD3 UR13, UPT, UPT, UR28, 0xc000, URZ ;  /* 0x0000c0001c0d0890 */ /* 0x000fe2000fffe0ff */
[----:B----4-:R-:W-:Y:S01]  /*1e60*/  VOTEU.ANY UP0, P1 ;  /* 0x0000000000ff7886 */ /* 0x010fe20000800100 */
[----:B------:R-:W-:Y:S01]  /*1e70*/  VOTEU.ANY UP1, P0 ;  /* 0x0000000000ff7886 */ /* 0x000fe20000020100 */
[----:B--2---:R-:W-:-:S04]  /*1e80*/  IMAD.U32 R2, RZ, RZ, UR5 ;  /* 0x00000005ff027e24 */ /* 0x004fc8000f8e00ff */
[----:B------:R-:W-:Y:S01]  /*1e90*/  @UP1 UIADD3 UR17, UPT, UPT, UR28, 0xc000, URZ ;  /* 0x0000c0001c111890 */ /* 0x000fe2000fffe0ff */
[----:B------:R-:W-:Y:S01]  /*1ea0*/  VOTEU.ANY UP1, P0 ;  /* 0x0000000000ff7886 */ /* 0x000fe20000020100 */
[----:B------:R-:W-:Y:S06]  /*1eb0*/  BAR.SYNC.DEFER_BLOCKING 0x0 ;  /* 0x0000000000007b1d */ /* 0x000fec0000010000 */
[----:B------:R2:W-:Y:S01]  /*1ec0*/  @UP0 UTMALDG.2D [UR12], [UR24] ;  /* 0x0000000c180005b4 */ /* 0x0005e20008008000 */
[----:B------:R-:W-:Y:S01]  /*1ed0*/  UISETP.NE.U32.AND UP0, UPT, UR22, URZ, UPT ;  /* 0x000000ff1600728c */ /* 0x000fe2000bf05070 */
[----:B------:R-:W-:Y:S06]  /*1ee0*/  BAR.SYNC.DEFER_BLOCKING 0x0 ;  /* 0x0000000000007b1d */ /* 0x000fec0000010000 */
[----:B------:R2:W-:Y:S02]  /*1ef0*/  @UP1 UTMALDG.2D [UR16], [UR26] ;  /* 0x000000101a0015b4 */ /* 0x0005e40008008000 */
[----:B------:R-:W-:Y:S06]  /*1f00*/  BAR.SYNC.DEFER_BLOCKING 0x0 ;  /* 0x0000000000007b1d */ /* 0x000fec0000010000 */
[----:B------:R-:W4:Y:S02]  /*1f10*/  SYNCS.PHASECHK.TRANS64.TRYWAIT P0, [UR28+0xc000], R2 ;  /* 0x00c00002ff0075a7 */ /* 0x000f24000800111c */
[----:B--2-4-:R-:W-:Y:S05]  /*1f20*/  @!P0 BRA `(.L_x_62) ;  /* 0x0000000c00408947 */ /* 0x014fea0003800000 */
.L_x_77:
[----:B------:R-:W-:Y:S05]  /*1f30*/  BRA.U UP0, `(.L_x_63) ;  /* 0x00000001004c7547 */ /* 0x000fea000b800000 */
[----:B------:R-:W-:Y:S02]  /*1f40*/  USHF.R.U32.HI UR10, URZ, 0x4, UR12 ;  /* 0x00000004ff0a7899 */ /* 0x000fe4000801160c */
[----:B------:R-:W-:Y:S02]  /*1f50*/  USHF.R.U32.HI UR12, URZ, 0x4, UR16 ;  /* 0x00000004ff0c7899 */ /* 0x000fe40008011610 */
[----:B------:R-:W-:Y:S02]  /*1f60*/  USGXT.U32 UR10, UR10, 0xe ;  /* 0x0000000e0a0a789a */ /* 0x000fe40008000000 */
[----:B------:R-:W-:Y:S02]  /*1f70*/  USGXT.U32 UR12, UR12, 0xe ;  /* 0x0000000e0c0c789a */ /* 0x000fe40008000000 */
[----:B------:R-:W-:Y:S02]  /*1f80*/  UIADD3 UR16, UP0, UPT, UR10, 0x2, URZ ;  /* 0x000000020a107890 */ /* 0x000fe4000ff1e0ff */
[----:B------:R-:W-:Y:S01]  /*1f90*/  UIADD3 UR30, UP1, UPT, UR12, 0x2, URZ ;  /* 0x000000020c1e7890 */ /* 0x000fe2000ff3e0ff */
[----:B------:R-:W-:Y:S01]  /*1fa0*/  UMOV UR5, URZ ;  /* 0x000000ff00057c82 */ /* 0x000fe20008000000 */
[----:B------:R-:W-:Y:S01]  /*1fb0*/  UMOV UR6, URZ ;  /* 0x000000ff00067c82 */ /* 0x000fe20008000000 */
[----:B------:R-:W-:-:S02]  /*1fc0*/  UIADD3.X UR17, UPT, UPT, UR5, -0x7fffbfe0, URZ, UP0, !UPT ;  /* 0x8000402005117890 */ /* 0x000fc400087fe4ff */
[----:B------:R-:W-:Y:S01]  /*1fd0*/  UIADD3.X UR31, UPT, UPT, UR6, -0x7fffbfe0, URZ, UP1, !UPT ;  /* 0x80004020061f7890 */ /* 0x000fe20008ffe4ff */
[----:B------:R-:W-:Y:S01]  /*1fe0*/  UMOV UR32, 0x0 ;  /* 0x0000000000207882 */ /* 0x000fe20000000000 */
[----:B------:R-:W-:Y:S01]  /*1ff0*/  UMOV UR33, 0x8200010 ;  /* 0x0820001000217882 */ /* 0x000fe20000000000 */
[----:B------:R-:W-:Y:S01]  /*2000*/  UMOV UR11, 0x80004020 ;  /* 0x80004020000b7882 */ /* 0x000fe20000000000 */
[----:B------:R-:W-:Y:S01]  /*2010*/  UMOV UR13, 0x80004020 ;  /* 0x80004020000d7882 */ /* 0x000fe20000000000 */
[----:B------:R-:W-:Y:S01]  /*2020*/  UMOV UR6, 0x0 ;  /* 0x0000000000067882 */ /* 0x000fe20000000000 */
[----:B------:R-:W-:Y:S01]  /*2030*/  UMOV UR7, 0x8200010 ;  /* 0x0820001000077882 */ /* 0x000fe20000000000 */
[----:B------:R2:W-:Y:S02]  /*2040*/  UTCQMMA gdesc[UR10], gdesc[UR12], tmem[UR23], tmem[UR32], idesc[UR33], UPT ;  /* 0x00ff200c0a0075ea */ /* 0x0005e4000b800317 */
[----:B------:R2:W-:Y:S01]  /*2050*/  UTCQMMA gdesc[UR16], gdesc[UR30], tmem[UR23], tmem[UR6], idesc[UR7], UPT ;  /* 0x00ff061e100075ea */ /* 0x0005e2000b800317 */
[----:B------:R-:W-:-:S02]  /*2060*/  NOP ;  /* 0x0000000000007918 */ /* 0x000fc40000000000 */
.L_x_63:
[----:B------:R-:W-:Y:S01]  /*2070*/  ELECT P0, URZ, PT ;  /* 0x0000000000ff782f */ /* 0x000fe20003800000 */
[----:B--2---:R-:W-:-:S03]  /*2080*/  UIADD3 UR6, UPT, UPT, UR28, 0xc020, URZ ;  /* 0x0000c0201c067890 */ /* 0x004fc6000fffe0ff */
[----:B------:R-:W-:Y:S01]  /*2090*/  ISETP.LT.U32.AND P0, PT, R132, 0x20, P0 ;  /* 0x000000208400780c */ /* 0x000fe20000701070 */
[----:B------:R-:W-:-:S12]  /*20a0*/  UMOV UR7, URZ ;  /* 0x000000ff00077c82 */ /* 0x000fd80008000000 */
[----:B------:R-:W-:Y:S01]  /*20b0*/  VOTEU.ANY UP0, P0 ;  /* 0x0000000000ff7886 */ /* 0x000fe20000000100 */
[----:B------:R-:W-:-:S04]  /*20c0*/  VOTEU.ANY UP1, P0 ;  /* 0x0000000000ff7886 */ /* 0x000fc80000020100 */
[----:B------:R-:W-:Y:S02]  /*20d0*/  @UP0 UMOV UR6, UR6 ;  /* 0x0000000600060c82 */ /* 0x000fe40008000000 */
[----:B------:R2:W-:Y:S01]  /*20e0*/  @UP1 UTCBAR [UR6], URZ ;  /* 0x000000ff060013e9 */ /* 0x0005e200080000ff */
[----:B------:R-:W-:Y:S06]  /*20f0*/  BAR.SYNC.DEFER_BLOCKING 0x0 ;  /* 0x0000000000007b1d */ /* 0x000fec0000010000 */
[----:B------:R-:W4:Y:S02]  /*2100*/  SYNCS.PHASECHK.TRANS64.TRYWAIT P0, [UR28+0xc020], R2 ;  /* 0x00c02002ff0075a7 */ /* 0x000f24000800111c */
[----:B--2-4-:R-:W-:Y:S05]  /*2110*/  @!P0 BRA `(.L_x_64) ;  /* 0x0000000800d08947 */ /* 0x014fea0003800000 */
.L_x_78:
[----:B------:R-:W-:Y:S02]  /*2120*/  UIADD3 UR9, UPT, UPT, UR9, 0x1, URZ ;  /* 0x0000000109097890 */ /* 0x000fe4000fffe0ff */
[----:B------:R-:W-:Y:S02]  /*2130*/  UIADD3 UR14, UPT, UPT, UR14, 0x40, URZ ;  /* 0x000000400e0e7890 */ /* 0x000fe4000fffe0ff */
[----:B------:R-:W-:-:S04]  /*2140*/  UISETP.NE.U32.AND UP0, UPT, UR9, 0x3, UPT ;  /* 0x000000030900788c */ /* 0x000fc8000bf05070 */
[----:B------:R-:W-:Y:S02]  /*2150*/  USEL UR5, URZ, 0x1, UP0 ;  /* 0x00000001ff057887 */ /* 0x000fe40008000000 */
[----:B------:R-:W-:Y:S02]  /*2160*/  USEL UR9, UR9, URZ, UP0 ;  /* 0x000000ff09097287 */ /* 0x000fe40008000000 */
[----:B-1----:R-:W-:Y:S02]  /*2170*/  UISETP.GE.AND UP0, UPT, UR14, UR29, UPT ;  /* 0x0000001d0e00728c */ /* 0x002fe4000bf06270 */
[----:B------:R-:W-:-:S07]  /*2180*/  ULOP3.LUT UR4, UR4, UR5, URZ, 0x3c, !UPT ;  /* 0x0000000504047292 */ /* 0x000fce000f8e3cff */
[----:B------:R-:W-:Y:S05]  /*2190*/  BRA.U !UP0, `(.L_x_65) ;  /* 0xfffffff908f07547 */ /* 0x000fea000b83ffff */
.L_x_58:
[----:B--2-4-:R-:W-:Y:S06]  /*21a0*/  BAR.SYNC.DEFER_BLOCKING 0x0 ;  /* 0x0000000000007b1d */ /* 0x014fec0000010000 */
[----:B------:R-:W-:Y:S04]  /*21b0*/  BSSY.RECONVERGENT B4, `(.L_x_66) ;  /* 0x0000004000047945 */ /* 0x000fe80003800200 */
[----:B------:R-:W-:Y:S05]  /*21c0*/  @P3 BRA `(.L_x_67) ;  /* 0x0000000000083947 */ /* 0x000fea0003800000 */
[----:B------:R-:W1:Y:S02]  /*21d0*/  SYNCS.CCTL.IV [UR8+0xc000] ;  /* 0x00c00000ff0079b1 */ /* 0x000e640008000008 */
[----:B-1----:R-:W1:Y:S02]  /*21e0*/  SYNCS.CCTL.IV [UR8+0xc020] ;  /* 0x00c02000ff0079b1 */ /* 0x002e640008000008 */
.L_x_67:
[----:B------:R-:W-:Y:S05]  /*21f0*/  BSYNC.RECONVERGENT B4 ;  /* 0x0000000000047941 */ /* 0x000fea0003800200 */
.L_x_66:
[----:B-1----:R-:W-:Y:S06]  /*2200*/  BAR.SYNC.DEFER_BLOCKING 0x0 ;  /* 0x0000000000007b1d */ /* 0x002fec0000010000 */
[----:B------:R-:W-:Y:S04]  /*2210*/  BSSY.RECONVERGENT B4, `(.L_x_68) ;  /* 0x0000004000047945 */ /* 0x000fe80003800200 */
[----:B------:R-:W-:Y:S05]  /*2220*/  @P3 BRA `(.L_x_69) ;  /* 0x0000000000083947 */ /* 0x000fea0003800000 */
[----:B------:R-:W1:Y:S02]  /*2230*/  SYNCS.CCTL.IV [UR8+0xc008] ;  /* 0x00c00800ff0079b1 */ /* 0x000e640008000008 */
[----:B-1----:R-:W1:Y:S02]  /*2240*/  SYNCS.CCTL.IV [UR8+0xc028] ;  /* 0x00c02800ff0079b1 */ /* 0x002e640008000008 */
.L_x_69:
[----:B------:R-:W-:Y:S05]  /*2250*/  BSYNC.RECONVERGENT B4 ;  /* 0x0000000000047941 */ /* 0x000fea0003800200 */
.L_x_68:
[----:B-1----:R-:W-:Y:S06]  /*2260*/  BAR.SYNC.DEFER_BLOCKING 0x0 ;  /* 0x0000000000007b1d */ /* 0x002fec0000010000 */
[----:B------:R-:W-:Y:S04]  /*2270*/  BSSY.RECONVERGENT B4, `(.L_x_70) ;  /* 0x0000004000047945 */ /* 0x000fe80003800200 */
[----:B------:R-:W-:Y:S05]  /*2280*/  @P3 BRA `(.L_x_71) ;  /* 0x0000000000083947 */ /* 0x000fea0003800000 */
[----:B------:R-:W1:Y:S02]  /*2290*/  SYNCS.CCTL.IV [UR8+0xc010] ;  /* 0x00c01000ff0079b1 */ /* 0x000e640008000008 */
[----:B-1----:R-:W1:Y:S02]  /*22a0*/  SYNCS.CCTL.IV [UR8+0xc030] ;  /* 0x00c03000ff0079b1 */ /* 0x002e640008000008 */
.L_x_71:
[----:B------:R-:W-:Y:S05]  /*22b0*/  BSYNC.RECONVERGENT B4 ;  /* 0x0000000000047941 */ /* 0x000fea0003800200 */
.L_x_70:
[----:B------:R-:W-:Y:S01]  /*22c0*/  USHF.L.U32 UR22, UR22, 0x15, URZ ;  /* 0x0000001516167899 */ /* 0x000fe200080006ff */
[C---:B------:R-:W-:Y:S01]  /*22d0*/  IMAD.SHL.U32 R2, R0.reuse, 0x80, RZ ;  /* 0x0000008000027824 */ /* 0x040fe200078e00ff */
[----:B------:R-:W-:Y:S01]  /*22e0*/  ELECT P0, URZ, PT ;  /* 0x0000000000ff782f */ /* 0x000fe20003800000 */
[----:B------:R-:W-:Y:S01]  /*22f0*/  IMAD.SHL.U32 R3, R0, 0x10, RZ ;  /* 0x0000001000037824 */ /* 0x000fe200078e00ff */
[----:B------:R-:W-:Y:S02]  /*2300*/  ULOP3.LUT UR22, UR22, 0x600000, URZ, 0xc0, !UPT ;  /* 0x0060000016167892 */ /* 0x000fe4000f8ec0ff */
[----:B------:R-:W-:Y:S01]  /*2310*/  LOP3.LUT R0, R2, 0x3f80, RZ, 0xc0, !PT ;  /* 0x00003f8002007812 */ /* 0x000fe200078ec0ff */
[----:B------:R-:W-:Y:S01]  /*2320*/  UMOV UR9, UR19 ;  /* 0x0000001300097c82 */ /* 0x000fe20008000000 */
[----:B------:R-:W-:Y:S01]  /*2330*/  UIADD3 UR22, UPT, UPT, UR23, UR22, URZ ;  /* 0x0000001617167290 */ /* 0x000fe2000fffe0ff */
[----:B------:R-:W-:Y:S01]  /*2340*/  ISETP.LT.U32.AND P0, PT, R132, 0x20, P0 ;  /* 0x000000208400780c */ /* 0x000fe20000701070 */
[----:B------:R-:W-:Y:S01]  /*2350*/  UMOV UR10, UR15 ;  /* 0x0000000f000a7c82 */ /* 0x000fe20008000000 */
[----:B------:R-:W-:-:S04]  /*2360*/  LOP3.LUT R0, R0, 0x70, R3, 0xf8, !PT ;  /* 0x0000007000007812 */ /* 0x000fc800078ef803 */
[C---:B------:R-:W-:Y:S02]  /*2370*/  LOP3.LUT R2, R0.reuse, 0x10, RZ, 0x3c, !PT ;  /* 0x0000001000027812 */ /* 0x040fe400078e3cff */
[----:B---3--:R-:W2:Y:S01]  /*2380*/  LDTM.x128 R4, tmem[UR22] ;  /* 0x00000016000479ee */ /* 0x008ea200083c0000 */
[----:B------:R-:W-:Y:S01]  /*2390*/  LOP3.LUT R3, R0, 0x20, RZ, 0x3c, !PT ;  /* 0x0000002000037812 */ /* 0x000fe200078e3cff */
[----:B------:R-:W-:-:S03]  /*23a0*/  NOP ;  /* 0x0000000000007918 */ /* 0x000fc60000000000 */
[----:B--2---:R-:W-:Y:S01]  /*23b0*/  VOTEU.ANY UP1, P0 ;  /* 0x0000000000ff7886 */ /* 0x004fe20000020100 */
[----:B------:R-:W-:Y:S01]  /*23c0*/  VOTEU.ANY UP0, P0 ;  /* 0x0000000000ff7886 */ /* 0x000fe20000000100 */
[----:B------:R-:W-:Y:S02]  /*23d0*/  F2FP.SATFINITE.E4M3.F32.PACK_AB_MERGE_C R6, R7, R6, RZ ;  /* 0x000000060706723e */ /* 0x000fe400048070ff */
[----:B------:R-:W-:Y:S02]  /*23e0*/  F2FP.SATFINITE.E4M3.F32.PACK_AB_MERGE_C R10, R11, R10, RZ ;  /* 0x0000000a0b0a723e */ /* 0x000fe400048070ff */
[----:B------:R-:W-:Y:S02]  /*23f0*/  F2FP.SATFINITE.E4M3.F32.PACK_AB_MERGE_C R14, R15, R14, RZ ;  /* 0x0000000e0f0e723e */ /* 0x000fe400048070ff */
[----:B------:R-:W-:Y:S02]  /*2400*/  F2FP.SATFINITE.E4M3.F32.PACK_AB_MERGE_C R7, R19, R18, RZ ;  /* 0x000000121307723e */ /* 0x000fe400048070ff */
[----:B------:R-:W-:-:S02]  /*2410*/  F2FP.SATFINITE.E4M3.F32.PACK_AB_MERGE_C R22, R23, R22, RZ ;  /* 0x000000161716723e */ /* 0x000fc400048070ff */
[----:B------:R-:W-:Y:S02]  /*2420*/  F2FP.SATFINITE.E4M3.F32.PACK_AB_MERGE_C R26, R27, R26, RZ ;  /* 0x0000001a1b1a723e */ /* 0x000fe400048070ff */
        /* <DEDUP_REMOVED lines=11> */
[----:B------:R-:W-:Y:S02]  /*24e0*/  F2FP.SATFINITE.E4M3.F32.PACK_AB_MERGE_C R4, R5, R4, R6 ;  /* 0x000000040504723e */ /* 0x000fe40004807006 */
[----:B------:R-:W-:Y:S02]  /*24f0*/  F2FP.SATFINITE.E4M3.F32.PACK_AB_MERGE_C R74, R75, R74, RZ ;  /* 0x0000004a4b4a723e */ /* 0x000fe400048070ff */
[----:B------:R-:W-:Y:S02]  /*2500*/  F2FP.SATFINITE.E4M3.F32.PACK_AB_MERGE_C R78, R79, R78, RZ ;  /* 0x0000004e4f4e723e */ /* 0x000fe400048070ff */
[----:B------:R-:W-:Y:S02]  /*2510*/  F2FP.SATFINITE.E4M3.F32.PACK_AB_MERGE_C R71, R83, R82, RZ ;  /* 0x000000525347723e */ /* 0x000fe400048070ff */
[----:B------:R-:W-:Y:S02]  /*2520*/  F2FP.SATFINITE.E4M3.F32.PACK_AB_MERGE_C R86, R87, R86, RZ ;  /* 0x000000565756723e */ /* 0x000fe400048070ff */
[----:B------:R-:W-:-:S02]  /*2530*/  F2FP.SATFINITE.E4M3.F32.PACK_AB_MERGE_C R5, R9, R8, R10 ;  /* 0x000000080905723e */ /* 0x000fc4000480700a */
[----:B------:R-:W-:Y:S02]  /*2540*/  F2FP.SATFINITE.E4M3.F32.PACK_AB_MERGE_C R6, R13, R12, R14 ;  /* 0x0000000c0d06723e */ /* 0x000fe4000480700e */
[----:B------:R-:W-:Y:S02]  /*2550*/  F2FP.SATFINITE.E4M3.F32.PACK_AB_MERGE_C R7, R17, R16, R7 ;  /* 0x000000101107723e */ /* 0x000fe40004807007 */
[----:B------:R-:W-:Y:S02]  /*2560*/  F2FP.SATFINITE.E4M3.F32.PACK_AB_MERGE_C R20, R21, R20, R22 ;  /* 0x000000141514723e */ /* 0x000fe40004807016 */
[----:B------:R-:W-:Y:S01]  /*2570*/  F2FP.SATFINITE.E4M3.F32.PACK_AB_MERGE_C R90, R91, R90, RZ ;  /* 0x0000005a5b5a723e */ /* 0x000fe200048070ff */
[----:B-1----:R1:W-:Y:S01]  /*2580*/  STS.128 [R0+UR8], R4 ;  /* 0x0000000400007988 */ /* 0x0023e20008000c08 */
[----:B------:R-:W-:Y:S02]  /*2590*/  F2FP.SATFINITE.E4M3.F32.PACK_AB_MERGE_C R94, R95, R94, RZ ;  /* 0x0000005e5f5e723e */ /* 0x000fe400048070ff */
[----:B------:R-:W-:-:S02]  /*25a0*/  F2FP.SATFINITE.E4M3.F32.PACK_AB_MERGE_C R98, R99, R98, RZ ;  /* 0x000000626362723e */ /* 0x000fc400048070ff */
[----:B------:R-:W-:Y:S02]  /*25b0*/  F2FP.SATFINITE.E4M3.F32.PACK_AB_MERGE_C R102, R103, R102, RZ ;  /* 0x000000666766723e */ /* 0x000fe400048070ff */
[----:B------:R-:W-:Y:S02]  /*25c0*/  F2FP.SATFINITE.E4M3.F32.PACK_AB_MERGE_C R21, R25, R24, R26 ;  /* 0x000000181915723e */ /* 0x000fe4000480701a */
[----:B------:R-:W-:Y:S02]  /*25d0*/  F2FP.SATFINITE.E4M3.F32.PACK_AB_MERGE_C R22, R29, R28, R30 ;  /* 0x0000001c1d16723e */ /* 0x000fe4000480701e */
[----:B------:R-:W-:Y:S02]  /*25e0*/  F2FP.SATFINITE.E4M3.F32.PACK_AB_MERGE_C R23, R33, R32, R23 ;  /* 0x000000202117723e */ /* 0x000fe40004807017 */
[----:B------:R-:W-:Y:S02]  /*25f0*/  F2FP.SATFINITE.E4M3.F32.PACK_AB_MERGE_C R36, R37, R36, R38 ;  /* 0x000000242524723e */ /* 0x000fe40004807026 */
[----:B------:R-:W-:Y:S01]  /*2600*/  F2FP.SATFINITE.E4M3.F32.PACK_AB_MERGE_C R106, R107, R106, RZ ;  /* 0x0000006a6b6a723e */ /* 0x000fe200048070ff */
[----:B------:R1:W-:Y:S01]  /*2610*/  STS.128 [R2+UR8], R20 ;  /* 0x0000001402007988 */ /* 0x0003e20008000c08 */
[----:B------:R-:W-:-:S02]  /*2620*/  F2FP.SATFINITE.E4M3.F32.PACK_AB_MERGE_C R110, R111, R110, RZ ;  /* 0x0000006e6f6e723e */ /* 0x000fc400048070ff */
[----:B------:R-:W-:Y:S02]  /*2630*/  F2FP.SATFINITE.E4M3.F32.PACK_AB_MERGE_C R114, R115, R114, RZ ;  /* 0x000000727372723e */ /* 0x000fe400048070ff */
[----:B------:R-:W-:Y:S02]  /*2640*/  F2FP.SATFINITE.E4M3.F32.PACK_AB_MERGE_C R118, R119, R118, RZ ;  /* 0x000000767776723e */ /* 0x000fe400048070ff */
[----:B------:R-:W-:Y:S02]  /*2650*/  F2FP.SATFINITE.E4M3.F32.PACK_AB_MERGE_C R37, R41, R40, R42 ;  /* 0x000000282925723e */ /* 0x000fe4000480702a */
[----:B------:R-:W-:Y:S02]  /*2660*/  F2FP.SATFINITE.E4M3.F32.PACK_AB_MERGE_C R38, R45, R44, R46 ;  /* 0x0000002c2d26723e */ /* 0x000fe4000480702e */
[----:B------:R-:W-:Y:S02]  /*2670*/  F2FP.SATFINITE.E4M3.F32.PACK_AB_MERGE_C R39, R49, R48, R39 ;  /* 0x000000303127723e */ /* 0x000fe40004807027 */
[----:B------:R-:W-:-:S02]  /*2680*/  F2FP.SATFINITE.E4M3.F32.PACK_AB_MERGE_C R52, R53, R52, R54 ;  /* 0x000000343534723e */ /* 0x000fc40004807036 */
[----:B------:R-:W-:Y:S01]  /*2690*/  F2FP.SATFINITE.E4M3.F32.PACK_AB_MERGE_C R122, R123, R122, RZ ;  /* 0x0000007a7b7a723e */ /* 0x000fe200048070ff */
[----:B------:R1:W-:Y:S01]  /*26a0*/  STS.128 [R3+UR8], R36 ;  /* 0x0000002403007988 */ /* 0x0003e20008000c08 */
[----:B------:R-:W-:Y:S02]  /*26b0*/  F2FP.SATFINITE.E4M3.F32.PACK_AB_MERGE_C R126, R127, R126, RZ ;  /* 0x0000007e7f7e723e */ /* 0x000fe400048070ff */
[----:B------:R-:W-:Y:S02]  /*26c0*/  F2FP.SATFINITE.E4M3.F32.PACK_AB_MERGE_C R130, R131, R130, RZ ;  /* 0x000000828382723e */ /* 0x000fe400048070ff */
[----:B------:R-:W-:Y:S02]  /*26d0*/  F2FP.SATFINITE.E4M3.F32.PACK_AB_MERGE_C R53, R57, R56, R58 ;  /* 0x000000383935723e */ /* 0x000fe4000480703a */
[----:B------:R-:W-:Y:S02]  /*26e0*/  F2FP.SATFINITE.E4M3.F32.PACK_AB_MERGE_C R54, R61, R60, R62 ;  /* 0x0000003c3d36723e */ /* 0x000fe4000480703e */
[----:B------:R-:W-:-:S02]  /*26f0*/  F2FP.SATFINITE.E4M3.F32.PACK_AB_MERGE_C R55, R65, R64, R55 ;  /* 0x000000404137723e */ /* 0x000fc40004807037 */
[----:B------:R-:W-:Y:S02]  /*2700*/  F2FP.SATFINITE.E4M3.F32.PACK_AB_MERGE_C R68, R69, R68, R70 ;  /* 0x000000444544723e */ /* 0x000fe40004807046 */
[----:B------:R-:W-:Y:S02]  /*2710*/  LOP3.LUT R8, R0, 0x30, RZ, 0x3c, !PT ;  /* 0x0000003000087812 */ /* 0x000fe400078e3cff */
[----:B------:R-:W-:Y:S02]  /*2720*/  F2FP.SATFINITE.E4M3.F32.PACK_AB_MERGE_C R69, R73, R72, R74 ;  /* 0x000000484945723e */ /* 0x000fe4000480704a */
[----:B------:R-:W-:Y:S01]  /*2730*/  F2FP.SATFINITE.E4M3.F32.PACK_AB_MERGE_C R70, R77, R76, R78 ;  /* 0x0000004c4d46723e */ /* 0x000fe2000480704e */
[----:B------:R1:W-:Y:S01]  /*2740*/  STS.128 [R8+UR8], R52 ;  /* 0x0000003408007988 */ /* 0x0003e20008000c08 */
[----:B------:R-:W-:Y:S02]  /*2750*/  F2FP.SATFINITE.E4M3.F32.PACK_AB_MERGE_C R71, R81, R80, R71 ;  /* 0x000000505147723e */ /* 0x000fe40004807047 */
[----:B------:R-:W-:-:S02]  /*2760*/  F2FP.SATFINITE.E4M3.F32.PACK_AB_MERGE_C R84, R85, R84, R86 ;  /* 0x000000545554723e */ /* 0x000fc40004807056 */
[C---:B------:R-:W-:Y:S02]  /*2770*/  LOP3.LUT R9, R0.reuse, 0x40, RZ, 0x3c, !PT ;  /* 0x0000004000097812 */ /* 0x040fe400078e3cff */
[----:B------:R-:W-:Y:S02]  /*2780*/  F2FP.SATFINITE.E4M3.F32.PACK_AB_MERGE_C R85, R89, R88, R90 ;  /* 0x000000585955723e */ /* 0x000fe4000480705a */
[----:B------:R-:W-:Y:S01]  /*2790*/  F2FP.SATFINITE.E4M3.F32.PACK_AB_MERGE_C R86, R93, R92, R94 ;  /* 0x0000005c5d56723e */ /* 0x000fe2000480705e */
[----:B------:R1:W-:Y:S01]  /*27a0*/  STS.128 [R9+UR8], R68 ;  /* 0x0000004409007988 */ /* 0x0003e20008000c08 */
[----:B------:R-:W-:Y:S02]  /*27b0*/  F2FP.SATFINITE.E4M3.F32.PACK_AB_MERGE_C R87, R97, R96, R98 ;  /* 0x000000606157723e */ /* 0x000fe40004807062 */
[----:B------:R-:W-:Y:S02]  /*27c0*/  F2FP.SATFINITE.E4M3.F32.PACK_AB_MERGE_C R100, R101, R100, R102 ;  /* 0x000000646564723e */ /* 0x000fe40004807066 */
[----:B------:R-:W-:-:S02]  /*27d0*/  LOP3.LUT R10, R0, 0x50, RZ, 0x3c, !PT ;  /* 0x00000050000a7812 */ /* 0x000fc400078e3cff */
[----:B------:R-:W-:Y:S02]  /*27e0*/  F2FP.SATFINITE.E4M3.F32.PACK_AB_MERGE_C R101, R105, R104, R106 ;  /* 0x000000686965723e */ /* 0x000fe4000480706a */
[----:B------:R-:W-:Y:S01]  /*27f0*/  F2FP.SATFINITE.E4M3.F32.PACK_AB_MERGE_C R102, R109, R108, R110 ;  /* 0x0000006c6d66723e */ /* 0x000fe2000480706e */
[----:B------:R1:W-:Y:S01]  /*2800*/  STS.128 [R10+UR8], R84 ;  /* 0x000000540a007988 */ /* 0x0003e20008000c08 */
[----:B------:R-:W-:Y:S02]  /*2810*/  F2FP.SATFINITE.E4M3.F32.PACK_AB_MERGE_C R103, R113, R112, R114 ;  /* 0x000000707167723e */ /* 0x000fe40004807072 */
[----:B------:R-:W-:Y:S02]  /*2820*/  F2FP.SATFINITE.E4M3.F32.PACK_AB_MERGE_C R116, R117, R116, R118 ;  /* 0x000000747574723e */ /* 0x000fe40004807076 */
[----:B------:R-:W-:Y:S02]  /*2830*/  LOP3.LUT R11, R0, 0x60, RZ, 0x3c, !PT ;  /* 0x00000060000b7812 */ /* 0x000fe400078e3cff */
[----:B------:R-:W-:-:S02]  /*2840*/  F2FP.SATFINITE.E4M3.F32.PACK_AB_MERGE_C R117, R121, R120, R122 ;  /* 0x000000787975723e */ /* 0x000fc4000480707a */
[----:B------:R-:W-:Y:S01]  /*2850*/  F2FP.SATFINITE.E4M3.F32.PACK_AB_MERGE_C R118, R125, R124, R126 ;  /* 0x0000007c7d76723e */ /* 0x000fe2000480707e */
[----:B------:R1:W-:Y:S01]  /*2860*/  STS.128 [R11+UR8], R100 ;  /* 0x000000640b007988 */ /* 0x0003e20008000c08 */
[----:B------:R-:W-:Y:S02]  /*2870*/  F2FP.SATFINITE.E4M3.F32.PACK_AB_MERGE_C R119, R129, R128, R130 ;  /* 0x000000808177723e */ /* 0x000fe40004807082 */
[----:B------:R-:W-:-:S05]  /*2880*/  LOP3.LUT R12, R0, 0x70, RZ, 0x3c, !PT ;  /* 0x00000070000c7812 */ /* 0x000fca00078e3cff */
[----:B------:R1:W-:Y:S01]  /*2890*/  STS.128 [R12+UR8], R116 ;  /* 0x000000740c007988 */ /* 0x0003e20008000c08 */
[----:B------:R2:W-:Y:S06]  /*28a0*/  MEMBAR.ALL.CTA ;  /* 0x0000000000007992 */ /* 0x0005ec0000008000 */
[----:B--2---:R-:W2:Y:S02]  /*28b0*/  FENCE.VIEW.ASYNC.S ;  /* 0x00000000000073c6 */ /* 0x004ea40000000000 */
[----:B--2---:R-:W-:Y:S06]  /*28c0*/  BAR.SYNC.DEFER_BLOCKING 0x0 ;  /* 0x0000000000007b1d */ /* 0x004fec0000010000 */
[----:B------:R1:W-:Y:S01]  /*28d0*/  @UP1 UTMASTG.2D [UR8], [UR20] ;  /* 0x00000008140013b5 */ /* 0x0003e20008008000 */
[----:B------:R0:W-:Y:S01]  /*28e0*/  UTMACMDFLUSH ;  /* 0x00000000000079b7 */ /* 0x0001e20000000000 */
[----:B------:R-:W-:-:S04]  /*28f0*/  DEPBAR.LE SB0, 0x0 ;  /* 0x000080000000791a */ /* 0x000fc80000000000 */
[----:B------:R-:W-:Y:S08]  /*2900*/  BAR.SYNC.DEFER_BLOCKING 0x0 ;  /* 0x0000000000007b1d */ /* 0x000ff00000010000 */
[----:B------:R-:W-:Y:S06]  /*2910*/  BAR.SYNC.DEFER_BLOCKING 0x0 ;  /* 0x0000000000007b1d */ /* 0x000fec0000010000 */
[----:B-1----:R-:W-:Y:S05]  /*2920*/  @P2 BRA `(.L_x_72) ;  /* 0x0000000000a02947 */ /* 0x002fea0003800000 */
[----:B------:R-:W1:Y:S01]  /*2930*/  S2UR UR5, SR_CgaCtaId ;  /* 0x00000000000579c3 */ /* 0x000e620000008800 */
[----:B------:R-:W-:Y:S01]  /*2940*/  NOP ;  /* 0x0000000000007918 */ /* 0x000fe20000000000 */
[----:B------:R-:W-:Y:S01]  /*2950*/  UMOV UR4, 0x50 ;  /* 0x0000005000047882 */ /* 0x000fe20000000000 */
[----:B------:R-:W-:Y:S02]  /*2960*/  IMAD.U32 R0, RZ, RZ, UR23 ;  /* 0x00000017ff007e24 */ /* 0x000fe4000f8e00ff */
[----:B------:R-:W-:Y:S02]  /*2970*/  IMAD.MOV.U32 R3, RZ, RZ, 0xf ;  /* 0x0000000fff037424 */ /* 0x000fe400078e00ff */
[----:B------:R-:W-:Y:S01]  /*2980*/  IMAD.MOV.U32 R7, RZ, RZ, 0x1 ;  /* 0x00000001ff077424 */ /* 0x000fe200078e00ff */
[----:B------:R-:W-:-:S04]  /*2990*/  LOP3.LUT R0, R0, 0xffff, RZ, 0xc0, !PT ;  /* 0x0000ffff00007812 */ /* 0x000fc800078ec0ff */
[----:B------:R-:W-:-:S05]  /*29a0*/  SHF.R.U32.HI R0, RZ, 0x5, R0 ;  /* 0x00000005ff007819 */ /* 0x000fca0000011600 */
[----:B------:R-:W-:Y:S01]  /*29b0*/  VIADD R2, R0, 0x10 ;  /* 0x0000001000027836 */ /* 0x000fe20000000000 */
[----:B------:R-:W-:Y:S01]  /*29c0*/  SHF.L.U32 R0, R3, R0, RZ ;  /* 0x0000000003007219 */ /* 0x000fe200000006ff */
[----:B-1----:R-:W-:-:S03]  /*29d0*/  ULEA UR6, UR5, UR4, 0x18 ;  /* 0x0000000405067291 */ /* 0x002fc6000f8ec0ff */
[----:B------:R-:W-:-:S04]  /*29e0*/  SHF.L.U32 R3, R7, R2, RZ ;  /* 0x0000000207037219 */ /* 0x000fc800000006ff */
[----:B------:R-:W-:Y:S02]  /*29f0*/  LOP3.LUT R0, R3, R0, RZ, 0xfc, !PT ;  /* 0x0000000003007212 */ /* 0x000fe400078efcff */
[----:B------:R-:W1:Y:S02]  /*2a00*/  LDS R5, [UR6] ;  /* 0x00000006ff057984 */ /* 0x000e640008000800 */
[C---:B------:R-:W-:Y:S02]  /*2a10*/  LOP3.LUT R2, R0.reuse, 0xffff, RZ, 0xc0, !PT ;  /* 0x0000ffff00027812 */ /* 0x040fe400078ec0ff */
[----:B-1----:R-:W-:-:S04]  /*2a20*/  LOP3.LUT R3, R0, 0xffff, R5, 0x80, !PT ;  /* 0x0000ffff00037812 */ /* 0x002fc800078e8005 */
[----:B------:R-:W-:-:S13]  /*2a30*/  ISETP.NE.AND P0, PT, R3, R2, PT ;  /* 0x000000020300720c */ /* 0x000fda0003f05270 */
[----:B------:R-:W-:Y:S05]  /*2a40*/  @P0 BRA `(.L_x_73) ;  /* 0x0000000000500947 */ /* 0x000fea0003800000 */
[----:B------:R-:W-:Y:S02]  /*2a50*/  SHF.R.U32.HI R5, RZ, 0x10, R5 ;  /* 0x00000010ff057819 */ /* 0x000fe40000011605 */
[----:B------:R-:W-:-:S04]  /*2a60*/  SHF.R.U32.HI R2, RZ, 0x10, R0 ;  /* 0x00000010ff027819 */ /* 0x000fc80000011600 */
[----:B------:R-:W-:-:S04]  /*2a70*/  LOP3.LUT R5, R5, R2, RZ, 0xc0, !PT ;  /* 0x0000000205057212 */ /* 0x000fc800078ec0ff */
[----:B------:R-:W-:-:S13]  /*2a80*/  ISETP.NE.AND P0, PT, R5, R2, PT ;  /* 0x000000020500720c */ /* 0x000fda0003f05270 */
[----:B------:R-:W-:Y:S05]  /*2a90*/  @P0 BRA `(.L_x_74) ;  /* 0x0000000000300947 */ /* 0x000fea0003800000 */
[----:B------:R-:W-:Y:S01]  /*2aa0*/  R2UR UR4, R0 ;  /* 0x00000000000472ca */ /* 0x000fe200000e0000 */
[----:B------:R-:W-:Y:S01]  /*2ab0*/  VOTEU.ANY UR5, UPT, PT ;  /* 0x0000000000057886 */ /* 0x000fe200038e0100 */
[----:B------:R-:W1:Y:S01]  /*2ac0*/  S2R R0, SR_LANEID ;  /* 0x0000000000007919 */ /* 0x000e620000000000 */
[----:B------:R-:W-:-:S10]  /*2ad0*/  UFLO.U32 UR5, UR5 ;  /* 0x00000005000572bd */ /* 0x000fd400080e0000 */
[----:B------:R-:W-:-:S06]  /*2ae0*/  ULOP3.LUT UR4, URZ, UR4, URZ, 0x33, !UPT ;  /* 0x00000004ff047292 */ /* 0x000fcc000f8e33ff */
[----:B------:R-:W-:-:S04]  /*2af0*/  IMAD.U32 R2, RZ, RZ, UR4 ;  /* 0x00000004ff027e24 */ /* 0x000fc8000f8e00ff */
[----:B------:R-:W2:Y:S02]  /*2b00*/  REDUX UR7, R2 ;  /* 0x00000000020773c4 */ /* 0x000ea40000000000 */
[----:B------:R3:W-:Y:S01]  /*2b10*/  UTCATOMSWS.AND URZ, UR4 ;  /* 0x0000000400ff79e3 */ /* 0x0007e20008000000 */
[----:B-1----:R-:W-:Y:S01]  /*2b20*/  ISETP.EQ.U32.AND P0, PT, R0, UR5, PT ;  /* 0x0000000500007c0c */ /* 0x002fe2000bf02070 */
[----:B--2---:R-:W-:-:S12]  /*2b30*/  IMAD.U32 R0, RZ, RZ, UR7 ;  /* 0x00000007ff007e24 */ /* 0x004fd8000f8e00ff */
[----:B------:R3:W-:Y:S01]  /*2b40*/  @P0 ATOMS.AND RZ, [UR6], R0 ;  /* 0x00000000ffff098c */ /* 0x0007e2000a800006 */
[----:B------:R-:W-:Y:S05]  /*2b50*/  BRA `(.L_x_72) ;  /* 0x0000000000147947 */ /* 0x000fea0003800000 */
.L_x_74:
[----:B------:R-:W-:-:S07]  /*2b60*/  MOV R2, 0x2b80 ;  /* 0x00002b8000027802 */ /* 0x000fce0000000f00 */
[----:B------:R-:W-:Y:S05]  /*2b70*/  CALL.REL.NOINC `($__internal_0_$__cuda_sm10x_tcgen05_guardrail_trap_col_being_dealloced_not_returned_by_alloc) ;  /* 0x0000000000447944 */ /* 0x000fea0003c00000 */
[----:B------:R-:W-:Y:S05]  /*2b80*/  BRA `(.L_x_72) ;  /* 0x0000000000087947 */ /* 0x000fea0003800000 */
.L_x_73:
[----:B------:R-:W-:-:S07]  /*2b90*/  MOV R2, 0x2bb0 ;  /* 0x00002bb000027802 */ /* 0x000fce0000000f00 */
[----:B------:R-:W-:Y:S05]  /*2ba0*/  CALL.REL.NOINC `($__internal_2_$__cuda_sm10x_tcgen05_guardrail_trap_unallocated_columns_being_dealloced) ;  /* 0x0000000000507944 */ /* 0x000fea0003c00000 */
.L_x_72:
[----:B------:R-:W-:Y:S01]  /*2bb0*/  NOP ;  /* 0x0000000000007918 */ /* 0x000fe20000000000 */
[----:B---3--:R-:W-:Y:S05]  /*2bc0*/  EXIT ;  /* 0x000000000000794d */ /* 0x008fea0003800000 */
.L_x_59:
[----:B------:R-:W1:Y:S02]  /*2bd0*/  SYNCS.PHASECHK.TRANS64.TRYWAIT P0, [UR8+0xc000], RZ ;  /* 0x00c000ffff0075a7 */ /* 0x000e640008001108 */
[----:B-1----:R-:W-:Y:S05]  /*2be0*/  @!P0 BRA `(.L_x_59) ;  /* 0xfffffffc00f88947 */ /* 0x002fea000383ffff */
[----:B------:R-:W-:Y:S05]  /*2bf0*/  BRA `(.L_x_75) ;  /* 0xffffffec00c47947 */ /* 0x000fea000383ffff */
.L_x_61:
[----:B------:R-:W1:Y:S02]  /*2c00*/  SYNCS.PHASECHK.TRANS64.TRYWAIT P1, [UR8+0xc020], RZ ;  /* 0x00c020ffff0075a7 */ /* 0x000e640008021108 */
[----:B-1----:R-:W-:Y:S05]  /*2c10*/  @!P1 BRA `(.L_x_61) ;  /* 0xfffffffc00f89947 */ /* 0x002fea000383ffff */
[----:B------:R-:W-:Y:S05]  /*2c20*/  BRA `(.L_x_76) ;  /* 0xfffffff000387947 */ /* 0x000fea000383ffff */
.L_x_62:
[----:B------:R-:W2:Y:S02]  /*2c30*/  SYNCS.PHASECHK.TRANS64.TRYWAIT P0, [UR28+0xc000], R2 ;  /* 0x00c00002ff0075a7 */ /* 0x000ea4000800111c */
[----:B--2---:R-:W-:Y:S05]  /*2c40*/  @!P0 BRA `(.L_x_62) ;  /* 0xfffffffc00f88947 */ /* 0x004fea000383ffff */
[----:B------:R-:W-:Y:S05]  /*2c50*/  BRA `(.L_x_77) ;  /* 0xfffffff000b47947 */ /* 0x000fea000383ffff */
.L_x_64:
[----:B------:R-:W2:Y:S02]  /*2c60*/  SYNCS.PHASECHK.TRANS64.TRYWAIT P0, [UR28+0xc020], R2 ;  /* 0x00c02002ff0075a7 */ /* 0x000ea4000800111c */
[----:B--2---:R-:W-:Y:S05]  /*2c70*/  @!P0 BRA `(.L_x_64) ;  /* 0xfffffffc00f88947 */ /* 0x004fea000383ffff */
[----:B------:R-:W-:Y:S05]  /*2c80*/  BRA `(.L_x_78) ;  /* 0xfffffff400247947 */ /* 0x000fea000383ffff */
        .weak           $__internal_0_$__cuda_sm10x_tcgen05_guardrail_trap_col_being_dealloced_not_returned_by_alloc
        .type           $__internal_0_$__cuda_sm10x_tcgen05_guardrail_trap_col_being_dealloced_not_returned_by_alloc,@function
        .size           $__internal_0_$__cuda_sm10x_tcgen05_guardrail_trap_col_being_dealloced_not_returned_by_alloc,($__internal_1_$__cuda_sm10x_tcgen05_guardrail_trap_phase_invalid_during_alloc - $__internal_0_$__cuda_sm10x_tcgen05_guardrail_trap_col_being_dealloced_not_returned_by_alloc)
$__internal_0_$__cuda_sm10x_tcgen05_guardrail_trap_col_being_dealloced_not_returned_by_alloc:
[----:B------:R-:W-:Y:S05]  /*2c90*/  BPT.TRAP 0x1 ;  /* 0x000000040000795c */ /* 0x000fea0000300000 */
[----:B------:R-:W-:-:S04]  /*2ca0*/  IMAD.MOV.U32 R3, RZ, RZ, 0x0 ;  /* 0x00000000ff037424 */ /* 0x000fc800078e00ff */
[----:B------:R-:W-:Y:S05]  /*2cb0*/  RET.REL.NODEC R2 `(gluon_tcgen05) ;  /* 0xffffffd002d07950 */ /* 0x000fea0003c3ffff */
        .weak           $__internal_1_$__cuda_sm10x_tcgen05_guardrail_trap_phase_invalid_during_alloc
        .type           $__internal_1_$__cuda_sm10x_tcgen05_guardrail_trap_phase_invalid_during_alloc,@function
        .size           $__internal_1_$__cuda_sm10x_tcgen05_guardrail_trap_phase_invalid_during_alloc,($__internal_2_$__cuda_sm10x_tcgen05_guardrail_trap_unallocated_columns_being_dealloced - $__internal_1_$__cuda_sm10x_tcgen05_guardrail_trap_phase_invalid_during_alloc)
$__internal_1_$__cuda_sm10x_tcgen05_guardrail_trap_phase_invalid_during_alloc:
[----:B------:R-:W-:Y:S05]  /*2cc0*/  BPT.TRAP 0x1 ;  /* 0x000000040000795c */ /* 0x000fea0000300000 */
[----:B------:R-:W-:-:S04]  /*2cd0*/  IMAD.MOV.U32 R3, RZ, RZ, 0x0 ;  /* 0x00000000ff037424 */ /* 0x000fc800078e00ff */
[----:B------:R-:W-:Y:S05]  /*2ce0*/  RET.REL.NODEC R2 `(gluon_tcgen05) ;  /* 0xffffffd002c47950 */ /* 0x000fea0003c3ffff */
        .weak           $__internal_2_$__cuda_sm10x_tcgen05_guardrail_trap_unallocated_columns_being_dealloced
        .type           $__internal_2_$__cuda_sm10x_tcgen05_guardrail_trap_unallocated_columns_being_dealloced,@function
        .size           $__internal_2_$__cuda_sm10x_tcgen05_guardrail_trap_unallocated_columns_being_dealloced,(.L_x_82 - $__internal_2_$__cuda_sm10x_tcgen05_guardrail_trap_unallocated_columns_being_dealloced)
$__internal_2_$__cuda_sm10x_tcgen05_guardrail_trap_unallocated_columns_being_dealloced:
[----:B------:R-:W-:Y:S05]  /*2cf0*/  BPT.TRAP 0x1 ;  /* 0x000000040000795c */ /* 0x000fea0000300000 */
[----:B------:R-:W-:-:S04]  /*2d00*/  IMAD.MOV.U32 R3, RZ, RZ, 0x0 ;  /* 0x00000000ff037424 */ /* 0x000fc800078e00ff */
[----:B------:R-:W-:Y:S05]  /*2d10*/  RET.REL.NODEC R2 `(gluon_tcgen05) ;  /* 0xffffffd002b87950 */ /* 0x000fea0003c3ffff */
.L_x_79:
[----:B------:R-:W-:-:S00]  /*2d20*/  BRA `(.L_x_79) ;  /* 0xfffffffc00fc7947 */ /* 0x000fc0000383ffff */
[----:B------:R-:W-:-:S00]  /*2d30*/  NOP ;  /* 0x0000000000007918 */ /* 0x000fc00000000000 */
        /* <DEDUP_REMOVED lines=12> */
.L_x_82:


//--------------------- .nv.shared.gluon_tcgen05  --------------------------
	.section	.nv.shared.gluon_tcgen05,"aw",@nobits
	.sectionflags	@""
	.align	16
	.zero		1024


//--------------------- .nv.shared.reserved.0     --------------------------
	.section	.nv.shared.reserved.0,"aw",@nobits
	.align	8
	.weak		__nv_reservedSMEM_offset_0_alias
	.size		__nv_reservedSMEM_offset_0_alias, 0, 64
	.other		__nv_reservedSMEM_offset_0_alias,@"STO_CUDA_RESERVED_SHARED STV_DEFAULT"
__nv_reservedSMEM_offset_0_alias:
	.zero		0
.nv.shared.reserved.0:
	.zero		64
	.weak		__nv_reservedSMEM_allocation_phase
	.type		__nv_reservedSMEM_allocation_phase,@object
	.size		__nv_reservedSMEM_allocation_phase,(.L_0 - __nv_reservedSMEM_allocation_phase)
__nv_reservedSMEM_allocation_phase:
	.zero		1
.L_0:
	.zero		7
	.weak		__nv_reservedSMEM_devtool_atexit_pc
	.type		__nv_reservedSMEM_devtool_atexit_pc,@object
	.size		__nv_reservedSMEM_devtool_atexit_pc,(__nv_reservedSMEM_allocation_mask - __nv_reservedSMEM_devtool_atexit_pc)
__nv_reservedSMEM_devtool_atexit_pc:
	.zero		8
	.weak		__nv_reservedSMEM_allocation_mask
	.type		__nv_reservedSMEM_allocation_mask,@object
	.size		__nv_reservedSMEM_allocation_mask,(.L_2 - __nv_reservedSMEM_allocation_mask)
__nv_reservedSMEM_allocation_mask:
	.zero		4
.L_2:


//--------------------- .nv.constant0.gluon_tcgen05 --------------------------
	.section	.nv.constant0.gluon_tcgen05,"a",@progbits
	.sectionflags	@""
	.align	4
.nv.constant0.gluon_tcgen05:
	.zero		976


//--------------------- SYMBOLS --------------------------

	.type		.nv.reservedSmem.offset0,@object
	.size		.nv.reservedSmem.offset0,0x4
	.type		.nv.reservedSmem.cap,@object
	.size		.nv.reservedSmem.cap,0x4
